	.target	sm_90a

	.elftype	@"ET_EXEC"


//--------------------- .note.nv.tkinfo           --------------------------
	.section	.note.nv.tkinfo,"",@"SHT_NOTE"
	.sectionflags	@"SHF_NOTE_NV_TKINFO"
	.tkinfo
        /*0018*/ 	.word	0x00000002
        /*0030*/ 	.string	""
        /*0030*/ 	.string	"ptxas"
        /*0030*/ 	.string	"Cuda compilation tools, release 13.0, V13.0.88"
        /*0030*/ 	.string	"Build cuda_13.0.r13.0/compiler.36424714_0"
        /*0030*/ 	.string	"-arch sm_90a -m 64 "



//--------------------- .note.nv.cuinfo           --------------------------
	.section	.note.nv.cuinfo,"",@"SHT_NOTE"
	.sectionflags	@"SHF_NOTE_NV_CUINFO"
        /*0018*/ 	.short	0x0002
        /*001a*/ 	.short	0x005a
        /*001c*/ 	.short	0x0082
	.zero		2


//--------------------- .nv.info                  --------------------------
	.section	.nv.info,"",@"SHT_CUDA_INFO"
	.align	4


	//----- nvinfo : EIATTR_REGCOUNT
	.align		4
        /*0000*/ 	.byte	0x04, 0x2f
        /*0002*/ 	.short	(.L_12 - .L_11)
	.align		4
.L_11:
        /*0004*/ 	.word	index@(_ZN7cutlass13device_kernelINS_4gemm6kernel13GemmUniversalIN4cute5tupleIJiiiiEEENS1_10collective13CollectiveMmaINS1_40MainloopSm90TmaGmmaWarpSpecializedSparseILi5ENS5_IJNS4_1CILi1EEENSA_ILi2EEESB_EEENS1_32KernelTmaWarpSpecializedPingpongEEENS5_IJNSA_ILi64EEENSA_ILi128EEESH_EEENS_10bfloat16_tENS5_IJNS4_6LayoutINS5_IJiNS5_IJSC_iEEEiEEENS5_IJlNS5_IJSB_SC_EEElEEEEENSK_INS5_IJNS5_IJNS5_IJNSA_ILi8EEESC_NSA_ILi4EEEEEEiEEENS5_IJNS5_IJNSA_ILi16EEESC_SR_EEEiEEEiEEENS5_IJNS5_IJNS5_IJSH_SU_NSA_ILi2048EEEEEENSA_ILi8192EEEEEENS5_IJNS5_IJSB_NSA_ILi1024EEENSA_ILi32EEEEEElEEElEEEEEEEESJ_NS5_IJlSB_lEEENS4_8TiledMMAINS4_8MMA_AtomIJNS4_4SM904GMMA6SPARSE29GMMA_64x128x32_F32BF16BF16_SSILNS1D_5MajorE0ELS1G_0ELNS1D_7ScaleInE1ELS1H_1ELNS1D_9SparseSelE0EEEEEENSK_INS5_IJSB_SB_SB_EEENS5_IJNSA_ILi0EEES1M_S1M_EEEEENS5_IJNS4_10UnderscoreES1P_S1P_EEEEENS4_23SM90_TMA_LOAD_MULTICASTENS4_14ComposedLayoutINS4_7SwizzleILi3ELi4ELi3EEENS4_25smem_sparse_ptr_flag_bitsILi2ELi16EEENSK_INS5_IJNS5_IJSB_SQ_EEENS5_IJSC_SG_EEEEEENS5_IJNS5_IJS1M_SH_EEESN_EEEEEEEvNS4_8identityENS4_13SM90_TMA_LOADENS1T_IS1V_NS4_18smem_ptr_flag_bitsILi16EEENSK_INS5_IJSQ_SG_EEENS5_IJSG_SB_EEEEEEEvS25_EENS_8epilogue10collective6detail29Sm90TmaWarpSpecializedAdapterINS2F_15DefaultEpilogueIfNS5_IJSB_llEEES2J_NS2E_6thread17LinearCombinationIfLi1EffLNS2K_9ScaleType4KindE0ELNS_15FloatRoundStyleE2EfEENS1_15EpilogueDefaultEEEEEvvEEEEvNT_6ParamsE)
        /*0008*/ 	.word	0x000000a8


	//----- nvinfo : EIATTR_FRAME_SIZE
	.align		4
.L_12:
        /*000c*/ 	.byte	0x04, 0x11
        /*000e*/ 	.short	(.L_14 - .L_13)
	.align		4
.L_13:
        /*0010*/ 	.word	index@(_ZN7cutlass13device_kernelINS_4gemm6kernel13GemmUniversalIN4cute5tupleIJiiiiEEENS1_10collective13CollectiveMmaINS1_40MainloopSm90TmaGmmaWarpSpecializedSparseILi5ENS5_IJNS4_1CILi1EEENSA_ILi2EEESB_EEENS1_32KernelTmaWarpSpecializedPingpongEEENS5_IJNSA_ILi64EEENSA_ILi128EEESH_EEENS_10bfloat16_tENS5_IJNS4_6LayoutINS5_IJiNS5_IJSC_iEEEiEEENS5_IJlNS5_IJSB_SC_EEElEEEEENSK_INS5_IJNS5_IJNS5_IJNSA_ILi8EEESC_NSA_ILi4EEEEEEiEEENS5_IJNS5_IJNSA_ILi16EEESC_SR_EEEiEEEiEEENS5_IJNS5_IJNS5_IJSH_SU_NSA_ILi2048EEEEEENSA_ILi8192EEEEEENS5_IJNS5_IJSB_NSA_ILi1024EEENSA_ILi32EEEEEElEEElEEEEEEEESJ_NS5_IJlSB_lEEENS4_8TiledMMAINS4_8MMA_AtomIJNS4_4SM904GMMA6SPARSE29GMMA_64x128x32_F32BF16BF16_SSILNS1D_5MajorE0ELS1G_0ELNS1D_7ScaleInE1ELS1H_1ELNS1D_9SparseSelE0EEEEEENSK_INS5_IJSB_SB_SB_EEENS5_IJNSA_ILi0EEES1M_S1M_EEEEENS5_IJNS4_10UnderscoreES1P_S1P_EEEEENS4_23SM90_TMA_LOAD_MULTICASTENS4_14ComposedLayoutINS4_7SwizzleILi3ELi4ELi3EEENS4_25smem_sparse_ptr_flag_bitsILi2ELi16EEENSK_INS5_IJNS5_IJSB_SQ_EEENS5_IJSC_SG_EEEEEENS5_IJNS5_IJS1M_SH_EEESN_EEEEEEEvNS4_8identityENS4_13SM90_TMA_LOADENS1T_IS1V_NS4_18smem_ptr_flag_bitsILi16EEENSK_INS5_IJSQ_SG_EEENS5_IJSG_SB_EEEEEEEvS25_EENS_8epilogue10collective6detail29Sm90TmaWarpSpecializedAdapterINS2F_15DefaultEpilogueIfNS5_IJSB_llEEES2J_NS2E_6thread17LinearCombinationIfLi1EffLNS2K_9ScaleType4KindE0ELNS_15FloatRoundStyleE2EfEENS1_15EpilogueDefaultEEEEEvvEEEEvNT_6ParamsE)
        /*0014*/ 	.word	0x00000000


	//----- nvinfo : EIATTR_MIN_STACK_SIZE
	.align		4
.L_14:
        /*0018*/ 	.byte	0x04, 0x12
        /*001a*/ 	.short	(.L_16 - .L_15)
	.align		4
.L_15:
        /*001c*/ 	.word	index@(_ZN7cutlass13device_kernelINS_4gemm6kernel13GemmUniversalIN4cute5tupleIJiiiiEEENS1_10collective13CollectiveMmaINS1_40MainloopSm90TmaGmmaWarpSpecializedSparseILi5ENS5_IJNS4_1CILi1EEENSA_ILi2EEESB_EEENS1_32KernelTmaWarpSpecializedPingpongEEENS5_IJNSA_ILi64EEENSA_ILi128EEESH_EEENS_10bfloat16_tENS5_IJNS4_6LayoutINS5_IJiNS5_IJSC_iEEEiEEENS5_IJlNS5_IJSB_SC_EEElEEEEENSK_INS5_IJNS5_IJNS5_IJNSA_ILi8EEESC_NSA_ILi4EEEEEEiEEENS5_IJNS5_IJNSA_ILi16EEESC_SR_EEEiEEEiEEENS5_IJNS5_IJNS5_IJSH_SU_NSA_ILi2048EEEEEENSA_ILi8192EEEEEENS5_IJNS5_IJSB_NSA_ILi1024EEENSA_ILi32EEEEEElEEElEEEEEEEESJ_NS5_IJlSB_lEEENS4_8TiledMMAINS4_8MMA_AtomIJNS4_4SM904GMMA6SPARSE29GMMA_64x128x32_F32BF16BF16_SSILNS1D_5MajorE0ELS1G_0ELNS1D_7ScaleInE1ELS1H_1ELNS1D_9SparseSelE0EEEEEENSK_INS5_IJSB_SB_SB_EEENS5_IJNSA_ILi0EEES1M_S1M_EEEEENS5_IJNS4_10UnderscoreES1P_S1P_EEEEENS4_23SM90_TMA_LOAD_MULTICASTENS4_14ComposedLayoutINS4_7SwizzleILi3ELi4ELi3EEENS4_25smem_sparse_ptr_flag_bitsILi2ELi16EEENSK_INS5_IJNS5_IJSB_SQ_EEENS5_IJSC_SG_EEEEEENS5_IJNS5_IJS1M_SH_EEESN_EEEEEEEvNS4_8identityENS4_13SM90_TMA_LOADENS1T_IS1V_NS4_18smem_ptr_flag_bitsILi16EEENSK_INS5_IJSQ_SG_EEENS5_IJSG_SB_EEEEEEEvS25_EENS_8epilogue10collective6detail29Sm90TmaWarpSpecializedAdapterINS2F_15DefaultEpilogueIfNS5_IJSB_llEEES2J_NS2E_6thread17LinearCombinationIfLi1EffLNS2K_9ScaleType4KindE0ELNS_15FloatRoundStyleE2EfEENS1_15EpilogueDefaultEEEEEvvEEEEvNT_6ParamsE)
        /*0020*/ 	.word	0x00000000
.L_16:


//--------------------- .nv.compat                --------------------------
	.section	.nv.compat,"",@"SHT_CUDA_COMPAT_INFO"
	.align	4
        /*0000*/ 	.byte	0x02, 0x09, 0x01, 0x00, 0x02, 0x02, 0x04, 0x00, 0x02, 0x05, 0x05, 0x00, 0x03, 0x07, 0x01, 0x01
        /*0010*/ 	.byte	0x02, 0x03, 0x01, 0x00, 0x02, 0x06, 0x01, 0x00, 0x04, 0x0b, 0x08, 0x00, 0x00, 0x00, 0x00, 0x00
        /*0020*/ 	.byte	0x00, 0x00, 0x00, 0x00


//--------------------- .nv.info._ZN7cutlass13device_kernelINS_4gemm6kernel13GemmUniversalIN4cute5tupleIJiiiiEEENS1_10collective13CollectiveMmaINS1_40MainloopSm90TmaGmmaWarpSpecializedSparseILi5ENS5_IJNS4_1CILi1EEENSA_ILi2EEESB_EEENS1_32KernelTmaWarpSpecializedPingpongEEENS5_IJNSA_ILi64EEENSA_ILi128EEESH_EEENS_10bfloat16_tENS5_IJNS4_6LayoutINS5_IJiNS5_IJSC_iEEEiEEENS5_IJlNS5_IJSB_SC_EEElEEEEENSK_INS5_IJNS5_IJNS5_IJNSA_ILi8EEESC_NSA_ILi4EEEEEEiEEENS5_IJNS5_IJNSA_ILi16EEESC_SR_EEEiEEEiEEENS5_IJNS5_IJNS5_IJSH_SU_NSA_ILi2048EEEEEENSA_ILi8192EEEEEENS5_IJNS5_IJSB_NSA_ILi1024EEENSA_ILi32EEEEEElEEElEEEEEEEESJ_NS5_IJlSB_lEEENS4_8TiledMMAINS4_8MMA_AtomIJNS4_4SM904GMMA6SPARSE29GMMA_64x128x32_F32BF16BF16_SSILNS1D_5MajorE0ELS1G_0ELNS1D_7ScaleInE1ELS1H_1ELNS1D_9SparseSelE0EEEEEENSK_INS5_IJSB_SB_SB_EEENS5_IJNSA_ILi0EEES1M_S1M_EEEEENS5_IJNS4_10UnderscoreES1P_S1P_EEEEENS4_23SM90_TMA_LOAD_MULTICASTENS4_14ComposedLayoutINS4_7SwizzleILi3ELi4ELi3EEENS4_25smem_sparse_ptr_flag_bitsILi2ELi16EEENSK_INS5_IJNS5_IJSB_SQ_EEENS5_IJSC_SG_EEEEEENS5_IJNS5_IJS1M_SH_EEESN_EEEEEEEvNS4_8identityENS4_13SM90_TMA_LOADENS1T_IS1V_NS4_18smem_ptr_flag_bitsILi16EEENSK_INS5_IJSQ_SG_EEENS5_IJSG_SB_EEEEEEEvS25_EENS_8epilogue10collective6detail29Sm90TmaWarpSpecializedAdapterINS2F_15DefaultEpilogueIfNS5_IJSB_llEEES2J_NS2E_6thread17LinearCombinationIfLi1EffLNS2K_9ScaleType4KindE0ELNS_15FloatRoundStyleE2EfEENS1_15EpilogueDefaultEEEEEvvEEEEvNT_6ParamsE --------------------------
	.section	.nv.info._ZN7cutlass13device_kernelINS_4gemm6kernel13GemmUniversalIN4cute5tupleIJiiiiEEENS1_10collective13CollectiveMmaINS1_40MainloopSm90TmaGmmaWarpSpecializedSparseILi5ENS5_IJNS4_1CILi1EEENSA_ILi2EEESB_EEENS1_32KernelTmaWarpSpecializedPingpongEEENS5_IJNSA_ILi64EEENSA_ILi128EEESH_EEENS_10bfloat16_tENS5_IJNS4_6LayoutINS5_IJiNS5_IJSC_iEEEiEEENS5_IJlNS5_IJSB_SC_EEElEEEEENSK_INS5_IJNS5_IJNS5_IJNSA_ILi8EEESC_NSA_ILi4EEEEEEiEEENS5_IJNS5_IJNSA_ILi16EEESC_SR_EEEiEEEiEEENS5_IJNS5_IJNS5_IJSH_SU_NSA_ILi2048EEEEEENSA_ILi8192EEEEEENS5_IJNS5_IJSB_NSA_ILi1024EEENSA_ILi32EEEEEElEEElEEEEEEEESJ_NS5_IJlSB_lEEENS4_8TiledMMAINS4_8MMA_AtomIJNS4_4SM904GMMA6SPARSE29GMMA_64x128x32_F32BF16BF16_SSILNS1D_5MajorE0ELS1G_0ELNS1D_7ScaleInE1ELS1H_1ELNS1D_9SparseSelE0EEEEEENSK_INS5_IJSB_SB_SB_EEENS5_IJNSA_ILi0EEES1M_S1M_EEEEENS5_IJNS4_10UnderscoreES1P_S1P_EEEEENS4_23SM90_TMA_LOAD_MULTICASTENS4_14ComposedLayoutINS4_7SwizzleILi3ELi4ELi3EEENS4_25smem_sparse_ptr_flag_bitsILi2ELi16EEENSK_INS5_IJNS5_IJSB_SQ_EEENS5_IJSC_SG_EEEEEENS5_IJNS5_IJS1M_SH_EEESN_EEEEEEEvNS4_8identityENS4_13SM90_TMA_LOADENS1T_IS1V_NS4_18smem_ptr_flag_bitsILi16EEENSK_INS5_IJSQ_SG_EEENS5_IJSG_SB_EEEEEEEvS25_EENS_8epilogue10collective6detail29Sm90TmaWarpSpecializedAdapterINS2F_15DefaultEpilogueIfNS5_IJSB_llEEES2J_NS2E_6thread17LinearCombinationIfLi1EffLNS2K_9ScaleType4KindE0ELNS_15FloatRoundStyleE2EfEENS1_15EpilogueDefaultEEEEEvvEEEEvNT_6ParamsE,"",@"SHT_CUDA_INFO"
	.sectionflags	@""
	.align	4


	//----- nvinfo : EIATTR_CUDA_API_VERSION
	.align		4
        /*0000*/ 	.byte	0x04, 0x37
        /*0002*/ 	.short	(.L_18 - .L_17)
.L_17:
        /*0004*/ 	.word	0x00000082


	//----- nvinfo : EIATTR_KPARAM_INFO
	.align		4
.L_18:
        /*0008*/ 	.byte	0x04, 0x17
        /*000a*/ 	.short	(.L_20 - .L_19)
.L_19:
        /*000c*/ 	.word	0x00000000
        /*0010*/ 	.short	0x0000
        /*0012*/ 	.short	0x0070
        /*0014*/ 	.byte	0x00, 0xf0, 0x01, 0x14


	//----- nvinfo : EIATTR_SPARSE_MMA_MASK
	.align		4
.L_20:
        /*0018*/ 	.byte	0x03, 0x50
        /*001a*/ 	.short	0x0002


	//----- nvinfo : EIATTR_MAXREG_COUNT
	.align		4
        /*001c*/ 	.byte	0x03, 0x1b
        /*001e*/ 	.short	0x00a8


	//----- nvinfo : EIATTR_NUM_BARRIERS
	.align		4
        /*0020*/ 	.byte	0x02, 0x4c
        /*0022*/ 	.byte	0x01
	.zero		1


	//----- nvinfo : EIATTR_MERCURY_ISA_VERSION
	.align		4
        /*0024*/ 	.byte	0x03, 0x5f
        /*0026*/ 	.short	0x0101


	//----- nvinfo : EIATTR_INT_WARP_WIDE_INSTR_OFFSETS
	.align		4
        /*0028*/ 	.byte	0x04, 0x31
        /*002a*/ 	.short	(.L_22 - .L_21)


	//   ....[0]....
.L_21:
        /*002c*/ 	.word	0x00000510


	//   ....[1]....
        /*0030*/ 	.word	0x00000550


	//   ....[2]....
        /*0034*/ 	.word	0x000005d0


	//   ....[3]....
        /*0038*/ 	.word	0x00000620


	//   ....[4]....
        /*003c*/ 	.word	0x00000660


	//   ....[5]....
        /*0040*/ 	.word	0x000006d0


	//   ....[6]....
        /*0044*/ 	.word	0x00000760


	//   ....[7]....
        /*0048*/ 	.word	0x000007c0


	//----- nvinfo : EIATTR_COOP_GROUP_MASK_REGIDS
	.align		4
.L_22:
        /*004c*/ 	.byte	0x04, 0x29
        /*004e*/ 	.short	(.L_24 - .L_23)


	//   ....[0]....
.L_23:
        /*0050*/ 	.word	0xffffffff


	//   ....[1]....
        /*0054*/ 	.word	0xffffffff


	//   ....[2]....
        /*0058*/ 	.word	0xffffffff


	//   ....[3]....
        /*005c*/ 	.word	0xffffffff


	//   ....[4]....
        /*0060*/ 	.word	0xffffffff


	//   ....[5]....
        /*0064*/ 	.word	0xffffffff


	//   ....[6]....
        /*0068*/ 	.word	0xffffffff


	//----- nvinfo : EIATTR_COOP_GROUP_INSTR_OFFSETS
	.align		4
.L_24:
        /*006c*/ 	.byte	0x04, 0x28
        /*006e*/ 	.short	(.L_26 - .L_25)


	//   ....[0]....
.L_25:
        /*0070*/ 	.word	0x00000060


	//   ....[1]....
        /*0074*/ 	.word	0x00000070


	//   ....[2]....
        /*0078*/ 	.word	0x00000160


	//   ....[3]....
        /*007c*/ 	.word	0x00000330


	//   ....[4]....
        /*0080*/ 	.word	0x00000370


	//   ....[5]....
        /*0084*/ 	.word	0x00000410


	//   ....[6]....
        /*0088*/ 	.word	0x00000920


	//----- nvinfo : EIATTR_REG_RECONFIG
	.align		4
.L_26:
        /*008c*/ 	.byte	0x01, 0x54
	.zero		2


	//----- nvinfo : EIATTR_MBARRIER_INSTR_OFFSETS
	.align		4
        /*0090*/ 	.byte	0x04, 0x39
        /*0092*/ 	.short	(.L_28 - .L_27)


	//   ....[0]....
.L_27:
        /*0094*/ 	.word	0x00000270
        /*0098*/ 	.word	0x000000ff
        /*009c*/ 	.word	0x00000000
        /*00a0*/ 	.short	0x0100
        /*00a2*/ 	.byte	0x08
	.zero		1


	//   ....[1]....
        /*00a4*/ 	.word	0x00000280
        /*00a8*/ 	.word	0x000000ff
        /*00ac*/ 	.word	0x00000028
        /*00b0*/ 	.short	0x0100
        /*00b2*/ 	.byte	0x08
	.zero		1


	//   ....[2]....
        /*00b4*/ 	.word	0x00000290
        /*00b8*/ 	.word	0x000000ff
        /*00bc*/ 	.word	0x00000008
        /*00c0*/ 	.short	0x0100
        /*00c2*/ 	.byte	0x08
	.zero		1


	//   ....[3]....
        /*00c4*/ 	.word	0x000002a0
        /*00c8*/ 	.word	0x000000ff
        /*00cc*/ 	.word	0x00000030
        /*00d0*/ 	.short	0x0100
        /*00d2*/ 	.byte	0x08
	.zero		1


	//   ....[4]....
        /*00d4*/ 	.word	0x000002b0
        /*00d8*/ 	.word	0x000000ff
        /*00dc*/ 	.word	0x00000010
        /*00e0*/ 	.short	0x0100
        /*00e2*/ 	.byte	0x08
	.zero		1


	//   ....[5]....
        /*00e4*/ 	.word	0x000002c0
        /*00e8*/ 	.word	0x000000ff
        /*00ec*/ 	.word	0x00000038
        /*00f0*/ 	.short	0x0100
        /*00f2*/ 	.byte	0x08
	.zero		1


	//   ....[6]....
        /*00f4*/ 	.word	0x000002d0
        /*00f8*/ 	.word	0x000000ff
        /*00fc*/ 	.word	0x00000018
        /*0100*/ 	.short	0x0100
        /*0102*/ 	.byte	0x08
	.zero		1


	//   ....[7]....
        /*0104*/ 	.word	0x000002e0
        /*0108*/ 	.word	0x000000ff
        /*010c*/ 	.word	0x00000040
        /*0110*/ 	.short	0x0100
        /*0112*/ 	.byte	0x08
	.zero		1


	//   ....[8]....
        /*0114*/ 	.word	0x000002f0
        /*0118*/ 	.word	0x000000ff
        /*011c*/ 	.word	0x00000020
        /*0120*/ 	.short	0x0100
        /*0122*/ 	.byte	0x08
	.zero		1


	//   ....[9]....
        /*0124*/ 	.word	0x00000300
        /*0128*/ 	.word	0x000000ff
        /*012c*/ 	.word	0x00000048
        /*0130*/ 	.short	0x0100
        /*0132*/ 	.byte	0x08
	.zero		1


	//   ....[10]....
        /*0134*/ 	.word	0x000007e0
        /*0138*/ 	.word	0x000000ff
        /*013c*/ 	.word	0x00000080
        /*0140*/ 	.short	0x0100
        /*0142*/ 	.byte	0x08
	.zero		1


	//   ....[11]....
        /*0144*/ 	.word	0x00000870
        /*0148*/ 	.word	0x000000ff
        /*014c*/ 	.word	0x00000088
        /*0150*/ 	.short	0x0100
        /*0152*/ 	.byte	0x08
	.zero		1


	//   ....[12]....
        /*0154*/ 	.word	0x000008a0
        /*0158*/ 	.word	0x000000ff
        /*015c*/ 	.word	0x00000060
        /*0160*/ 	.short	0x0100
        /*0162*/ 	.byte	0x09
	.zero		1


	//   ....[13]....
        /*0164*/ 	.word	0x000008b0
        /*0168*/ 	.word	0x000000ff
        /*016c*/ 	.word	0x00000068
        /*0170*/ 	.short	0x0100
        /*0172*/ 	.byte	0x09
	.zero		1


	//   ....[14]....
        /*0174*/ 	.word	0x000008c0
        /*0178*/ 	.word	0x000000ff
        /*017c*/ 	.word	0x00000070
        /*0180*/ 	.short	0x0100
        /*0182*/ 	.byte	0x09
	.zero		1


	//   ....[15]....
        /*0184*/ 	.word	0x000008d0
        /*0188*/ 	.word	0x000000ff
        /*018c*/ 	.word	0x00000078
        /*0190*/ 	.short	0x0100
        /*0192*/ 	.byte	0x09
	.zero		1


	//   ....[16]....
        /*0194*/ 	.word	0x000017e0
        /*0198*/ 	.word	0x000000ff
        /*019c*/ 	.word	0xfffffff8
        /*01a0*/ 	.short	0x010a
        /*01a2*/ 	.byte	0x10
	.zero		1


	//   ....[17]....
        /*01a4*/ 	.word	0x00001ab0
        /*01a8*/ 	.word	0x000000ff
        /*01ac*/ 	.word	0x00000000
        /*01b0*/ 	.short	0x010a
        /*01b2*/ 	.byte	0x08
	.zero		1


	//   ....[18]....
        /*01b4*/ 	.word	0x00001b10
        /*01b8*/ 	.word	0x000000ff
        /*01bc*/ 	.word	0x00000000
        /*01c0*/ 	.short	0x010a
        /*01c2*/ 	.byte	0x08
	.zero		1


	//   ....[19]....
        /*01c4*/ 	.word	0x00001da0
        /*01c8*/ 	.word	0x00000058
        /*01cc*/ 	.word	0x00000000
        /*01d0*/ 	.short	0x0101
        /*01d2*/ 	.byte	0x3f
	.zero		1


	//   ....[20]....
        /*01d4*/ 	.word	0x00001ed0
        /*01d8*/ 	.word	0x00000059
        /*01dc*/ 	.word	0x00000000
        /*01e0*/ 	.short	0x0101
        /*01e2*/ 	.byte	0x17
	.zero		1


	//   ....[21]....
        /*01e4*/ 	.word	0x00001f10
        /*01e8*/ 	.word	0x000000ff
        /*01ec*/ 	.word	0x00000008
        /*01f0*/ 	.short	0x010a
        /*01f2*/ 	.byte	0x10
	.zero		1


	//   ....[22]....
        /*01f4*/ 	.word	0x00006ab0
        /*01f8*/ 	.word	0x00000000
        /*01fc*/ 	.word	0x00000000
        /*0200*/ 	.short	0x0101
        /*0202*/ 	.byte	0x17
	.zero		1


	//   ....[23]....
        /*0204*/ 	.word	0x00007410
        /*0208*/ 	.word	0x00000016
        /*020c*/ 	.word	0x00000028
        /*0210*/ 	.short	0x010a
        /*0212*/ 	.byte	0x3f
	.zero		1


	//   ....[24]....
        /*0214*/ 	.word	0x000078e0
        /*0218*/ 	.word	0x00000000
        /*021c*/ 	.word	0x00000088
        /*0220*/ 	.short	0x0101
        /*0222*/ 	.byte	0x3f
	.zero		1


	//   ....[25]....
        /*0224*/ 	.word	0x00008030
        /*0228*/ 	.word	0x00000006
        /*022c*/ 	.word	0x00000000
        /*0230*/ 	.short	0x010a
        /*0232*/ 	.byte	0x3f
	.zero		1


	//   ....[26]....
        /*0234*/ 	.word	0x000080b0
        /*0238*/ 	.word	0x00000007
        /*023c*/ 	.word	0x00000000
        /*0240*/ 	.short	0x010a
        /*0242*/ 	.byte	0x3f
	.zero		1


	//   ....[27]....
        /*0244*/ 	.word	0x00008140
        /*0248*/ 	.word	0x0000000a
        /*024c*/ 	.word	0x00000000
        /*0250*/ 	.short	0x010a
        /*0252*/ 	.byte	0x3f
	.zero		1


	//   ....[28]....
        /*0254*/ 	.word	0x000081d0
        /*0258*/ 	.word	0x0000000b
        /*025c*/ 	.word	0x00000000
        /*0260*/ 	.short	0x010a
        /*0262*/ 	.byte	0x3f
	.zero		1


	//   ....[29]....
        /*0264*/ 	.word	0x00008260
        /*0268*/ 	.word	0x00000003
        /*026c*/ 	.word	0x00000000
        /*0270*/ 	.short	0x010a
        /*0272*/ 	.byte	0x3f
	.zero		1


	//   ....[30]....
        /*0274*/ 	.word	0x000082d0
        /*0278*/ 	.word	0x00000019
        /*027c*/ 	.word	0xfffffff8
        /*0280*/ 	.short	0x010a
        /*0282*/ 	.byte	0x3f
	.zero		1


	//   ....[31]....
        /*0284*/ 	.word	0x00008330
        /*0288*/ 	.word	0x0000005a
        /*028c*/ 	.word	0x00000000
        /*0290*/ 	.short	0x010a
        /*0292*/ 	.byte	0x3f
	.zero		1


	//   ....[32]....
        /*0294*/ 	.word	0x00008390
        /*0298*/ 	.word	0x00000059
        /*029c*/ 	.word	0x00000008
        /*02a0*/ 	.short	0x010a
        /*02a2*/ 	.byte	0x3f
	.zero		1


	//   ....[33]....
        /*02a4*/ 	.word	0x00008460
        /*02a8*/ 	.word	0x00000016
        /*02ac*/ 	.word	0x00000028
        /*02b0*/ 	.short	0x010a
        /*02b2*/ 	.byte	0x3f
	.zero		1


	//   ....[34]....
        /*02b4*/ 	.word	0x00008540
        /*02b8*/ 	.word	0x00000006
        /*02bc*/ 	.word	0x00000000
        /*02c0*/ 	.short	0x010a
        /*02c2*/ 	.byte	0x3f
	.zero		1


	//   ....[35]....
        /*02c4*/ 	.word	0x00008590
        /*02c8*/ 	.word	0x00000007
        /*02cc*/ 	.word	0x00000000
        /*02d0*/ 	.short	0x010a
        /*02d2*/ 	.byte	0x3f
	.zero		1


	//   ....[36]....
        /*02d4*/ 	.word	0x000085e0
        /*02d8*/ 	.word	0x0000000a
        /*02dc*/ 	.word	0x00000000
        /*02e0*/ 	.short	0x010a
        /*02e2*/ 	.byte	0x3f
	.zero		1


	//   ....[37]....
        /*02e4*/ 	.word	0x00008630
        /*02e8*/ 	.word	0x0000000b
        /*02ec*/ 	.word	0x00000000
        /*02f0*/ 	.short	0x010a
        /*02f2*/ 	.byte	0x3f
	.zero		1


	//----- nvinfo : EIATTR_NUM_MBARRIERS
	.align		4
.L_28:
        /*02f4*/ 	.byte	0x03, 0x38
        /*02f6*/ 	.short	0x0010


	//----- nvinfo : EIATTR_EXIT_INSTR_OFFSETS
	.align		4
        /*02f8*/ 	.byte	0x04, 0x1c
        /*02fa*/ 	.short	(.L_30 - .L_29)


	//   ....[0]....
.L_29:
        /*02fc*/ 	.word	0x00001370


	//   ....[1]....
        /*0300*/ 	.word	0x000013d0


	//   ....[2]....
        /*0304*/ 	.word	0x00007080


	//   ....[3]....
        /*0308*/ 	.word	0x000070b0


	//   ....[4]....
        /*030c*/ 	.word	0x000082b0


	//----- nvinfo : EIATTR_MAX_THREADS
	.align		4
.L_30:
        /*0310*/ 	.byte	0x04, 0x05
        /*0312*/ 	.short	(.L_32 - .L_31)
.L_31:
        /*0314*/ 	.word	0x00000180
        /*0318*/ 	.word	0x00000001
        /*031c*/ 	.word	0x00000001


	//----- nvinfo : EIATTR_CRS_STACK_SIZE
	.align		4
.L_32:
        /*0320*/ 	.byte	0x04, 0x1e
        /*0322*/ 	.short	(.L_34 - .L_33)
.L_33:
        /*0324*/ 	.word	0x00000000


	//----- nvinfo : EIATTR_CBANK_PARAM_SIZE
	.align		4
.L_34:
        /*0328*/ 	.byte	0x03, 0x19
        /*032a*/ 	.short	0x0570


	//----- nvinfo : EIATTR_PARAM_CBANK
	.align		4
        /*032c*/ 	.byte	0x04, 0x0a
        /*032e*/ 	.short	(.L_36 - .L_35)
	.align		4
.L_35:
        /*0330*/ 	.word	index@(.nv.constant0._ZN7cutlass13device_kernelINS_4gemm6kernel13GemmUniversalIN4cute5tupleIJiiiiEEENS1_10collective13CollectiveMmaINS1_40MainloopSm90TmaGmmaWarpSpecializedSparseILi5ENS5_IJNS4_1CILi1EEENSA_ILi2EEESB_EEENS1_32KernelTmaWarpSpecializedPingpongEEENS5_IJNSA_ILi64EEENSA_ILi128EEESH_EEENS_10bfloat16_tENS5_IJNS4_6LayoutINS5_IJiNS5_IJSC_iEEEiEEENS5_IJlNS5_IJSB_SC_EEElEEEEENSK_INS5_IJNS5_IJNS5_IJNSA_ILi8EEESC_NSA_ILi4EEEEEEiEEENS5_IJNS5_IJNSA_ILi16EEESC_SR_EEEiEEEiEEENS5_IJNS5_IJNS5_IJSH_SU_NSA_ILi2048EEEEEENSA_ILi8192EEEEEENS5_IJNS5_IJSB_NSA_ILi1024EEENSA_ILi32EEEEEElEEElEEEEEEEESJ_NS5_IJlSB_lEEENS4_8TiledMMAINS4_8MMA_AtomIJNS4_4SM904GMMA6SPARSE29GMMA_64x128x32_F32BF16BF16_SSILNS1D_5MajorE0ELS1G_0ELNS1D_7ScaleInE1ELS1H_1ELNS1D_9SparseSelE0EEEEEENSK_INS5_IJSB_SB_SB_EEENS5_IJNSA_ILi0EEES1M_S1M_EEEEENS5_IJNS4_10UnderscoreES1P_S1P_EEEEENS4_23SM90_TMA_LOAD_MULTICASTENS4_14ComposedLayoutINS4_7SwizzleILi3ELi4ELi3EEENS4_25smem_sparse_ptr_flag_bitsILi2ELi16EEENSK_INS5_IJNS5_IJSB_SQ_EEENS5_IJSC_SG_EEEEEENS5_IJNS5_IJS1M_SH_EEESN_EEEEEEEvNS4_8identityENS4_13SM90_TMA_LOADENS1T_IS1V_NS4_18smem_ptr_flag_bitsILi16EEENSK_INS5_IJSQ_SG_EEENS5_IJSG_SB_EEEEEEEvS25_EENS_8epilogue10collective6detail29Sm90TmaWarpSpecializedAdapterINS2F_15DefaultEpilogueIfNS5_IJSB_llEEES2J_NS2E_6thread17LinearCombinationIfLi1EffLNS2K_9ScaleType4KindE0ELNS_15FloatRoundStyleE2EfEENS1_15EpilogueDefaultEEEEEvvEEEEvNT_6ParamsE)
        /*0334*/ 	.short	0x0210
        /*0336*/ 	.short	0x0570


	//----- nvinfo : EIATTR_SW_WAR
	.align		4
.L_36:
        /*0338*/ 	.byte	0x04, 0x36
        /*033a*/ 	.short	(.L_38 - .L_37)
.L_37:
        /*033c*/ 	.word	0x00000008
.L_38:


//--------------------- .nv.callgraph             --------------------------
	.section	.nv.callgraph,"",@"SHT_CUDA_CALLGRAPH"
	.align	4
	.sectionentsize	8
	.align		4
        /*0000*/ 	.word	0x00000000
	.align		4
        /*0004*/ 	.word	0xffffffff
	.align		4
        /*0008*/ 	.word	0x00000000
	.align		4
        /*000c*/ 	.word	0xfffffffe
	.align		4
        /*0010*/ 	.word	0x00000000
	.align		4
        /*0014*/ 	.word	0xfffffffd
	.align		4
        /*0018*/ 	.word	0x00000000
	.align		4
        /*001c*/ 	.word	0xfffffffc


//--------------------- .nv.constant4             --------------------------
	.section	.nv.constant4,"a",@progbits
	.align	8
	.align		8
.nv.constant4:
        /*0000*/ 	.dword	_ZN39_INTERNAL_79b83a8d_4_k_cu_fae2be4e_26114cuda3std3__45__cpo5beginE
	.align		8
        /*0008*/ 	.dword	_ZN39_INTERNAL_79b83a8d_4_k_cu_fae2be4e_26114cuda3std3__45__cpo3endE
	.align		8
        /*0010*/ 	.dword	_ZN39_INTERNAL_79b83a8d_4_k_cu_fae2be4e_26114cuda3std3__45__cpo6cbeginE
	.align		8
        /*0018*/ 	.dword	_ZN39_INTERNAL_79b83a8d_4_k_cu_fae2be4e_26114cuda3std3__45__cpo4cendE
	.align		8
        /*0020*/ 	.dword	_ZN39_INTERNAL_79b83a8d_4_k_cu_fae2be4e_26114cuda3std3__441_GLOBAL__N__79b83a8d_4_k_cu_fae2be4e_26116ignoreE
	.align		8
        /*0028*/ 	.dword	_ZN39_INTERNAL_79b83a8d_4_k_cu_fae2be4e_26114cuda3std3__419piecewise_constructE
	.align		8
        /*0030*/ 	.dword	_ZN39_INTERNAL_79b83a8d_4_k_cu_fae2be4e_26114cuda3std3__48in_placeE
	.align		8
        /*0038*/ 	.dword	_ZN39_INTERNAL_79b83a8d_4_k_cu_fae2be4e_26114cuda3std6ranges3__45__cpo4swapE
	.align		8
        /*0040*/ 	.dword	_ZN39_INTERNAL_79b83a8d_4_k_cu_fae2be4e_26114cuda3std6ranges3__45__cpo9iter_moveE
	.align		8
        /*0048*/ 	.dword	_ZN39_INTERNAL_79b83a8d_4_k_cu_fae2be4e_26114cute7productE
	.align		8
        /*0050*/ 	.dword	_ZN39_INTERNAL_79b83a8d_4_k_cu_fae2be4e_26114cute1_E


//--------------------- .text._ZN7cutlass13device_kernelINS_4gemm6kernel13GemmUniversalIN4cute5tupleIJiiiiEEENS1_10collective13CollectiveMmaINS1_40MainloopSm90TmaGmmaWarpSpecializedSparseILi5ENS5_IJNS4_1CILi1EEENSA_ILi2EEESB_EEENS1_32KernelTmaWarpSpecializedPingpongEEENS5_IJNSA_ILi64EEENSA_ILi128EEESH_EEENS_10bfloat16_tENS5_IJNS4_6LayoutINS5_IJiNS5_IJSC_iEEEiEEENS5_IJlNS5_IJSB_SC_EEElEEEEENSK_INS5_IJNS5_IJNS5_IJNSA_ILi8EEESC_NSA_ILi4EEEEEEiEEENS5_IJNS5_IJNSA_ILi16EEESC_SR_EEEiEEEiEEENS5_IJNS5_IJNS5_IJSH_SU_NSA_ILi2048EEEEEENSA_ILi8192EEEEEENS5_IJNS5_IJSB_NSA_ILi1024EEENSA_ILi32EEEEEElEEElEEEEEEEESJ_NS5_IJlSB_lEEENS4_8TiledMMAINS4_8MMA_AtomIJNS4_4SM904GMMA6SPARSE29GMMA_64x128x32_F32BF16BF16_SSILNS1D_5MajorE0ELS1G_0ELNS1D_7ScaleInE1ELS1H_1ELNS1D_9SparseSelE0EEEEEENSK_INS5_IJSB_SB_SB_EEENS5_IJNSA_ILi0EEES1M_S1M_EEEEENS5_IJNS4_10UnderscoreES1P_S1P_EEEEENS4_23SM90_TMA_LOAD_MULTICASTENS4_14ComposedLayoutINS4_7SwizzleILi3ELi4ELi3EEENS4_25smem_sparse_ptr_flag_bitsILi2ELi16EEENSK_INS5_IJNS5_IJSB_SQ_EEENS5_IJSC_SG_EEEEEENS5_IJNS5_IJS1M_SH_EEESN_EEEEEEEvNS4_8identityENS4_13SM90_TMA_LOADENS1T_IS1V_NS4_18smem_ptr_flag_bitsILi16EEENSK_INS5_IJSQ_SG_EEENS5_IJSG_SB_EEEEEEEvS25_EENS_8epilogue10collective6detail29Sm90TmaWarpSpecializedAdapterINS2F_15DefaultEpilogueIfNS5_IJSB_llEEES2J_NS2E_6thread17LinearCombinationIfLi1EffLNS2K_9ScaleType4KindE0ELNS_15FloatRoundStyleE2EfEENS1_15EpilogueDefaultEEEEEvvEEEEvNT_6ParamsE --------------------------
	.section	.text._ZN7cutlass13device_kernelINS_4gemm6kernel13GemmUniversalIN4cute5tupleIJiiiiEEENS1_10collective13CollectiveMmaINS1_40MainloopSm90TmaGmmaWarpSpecializedSparseILi5ENS5_IJNS4_1CILi1EEENSA_ILi2EEESB_EEENS1_32KernelTmaWarpSpecializedPingpongEEENS5_IJNSA_ILi64EEENSA_ILi128EEESH_EEENS_10bfloat16_tENS5_IJNS4_6LayoutINS5_IJiNS5_IJSC_iEEEiEEENS5_IJlNS5_IJSB_SC_EEElEEEEENSK_INS5_IJNS5_IJNS5_IJNSA_ILi8EEESC_NSA_ILi4EEEEEEiEEENS5_IJNS5_IJNSA_ILi16EEESC_SR_EEEiEEEiEEENS5_IJNS5_IJNS5_IJSH_SU_NSA_ILi2048EEEEEENSA_ILi8192EEEEEENS5_IJNS5_IJSB_NSA_ILi1024EEENSA_ILi32EEEEEElEEElEEEEEEEESJ_NS5_IJlSB_lEEENS4_8TiledMMAINS4_8MMA_AtomIJNS4_4SM904GMMA6SPARSE29GMMA_64x128x32_F32BF16BF16_SSILNS1D_5MajorE0ELS1G_0ELNS1D_7ScaleInE1ELS1H_1ELNS1D_9SparseSelE0EEEEEENSK_INS5_IJSB_SB_SB_EEENS5_IJNSA_ILi0EEES1M_S1M_EEEEENS5_IJNS4_10UnderscoreES1P_S1P_EEEEENS4_23SM90_TMA_LOAD_MULTICASTENS4_14ComposedLayoutINS4_7SwizzleILi3ELi4ELi3EEENS4_25smem_sparse_ptr_flag_bitsILi2ELi16EEENSK_INS5_IJNS5_IJSB_SQ_EEENS5_IJSC_SG_EEEEEENS5_IJNS5_IJS1M_SH_EEESN_EEEEEEEvNS4_8identityENS4_13SM90_TMA_LOADENS1T_IS1V_NS4_18smem_ptr_flag_bitsILi16EEENSK_INS5_IJSQ_SG_EEENS5_IJSG_SB_EEEEEEEvS25_EENS_8epilogue10collective6detail29Sm90TmaWarpSpecializedAdapterINS2F_15DefaultEpilogueIfNS5_IJSB_llEEES2J_NS2E_6thread17LinearCombinationIfLi1EffLNS2K_9ScaleType4KindE0ELNS_15FloatRoundStyleE2EfEENS1_15EpilogueDefaultEEEEEvvEEEEvNT_6ParamsE,"ax",@progbits
	.align	128
.text._ZN7cutlass13device_kernelINS_4gemm6kernel13GemmUniversalIN4cute5tupleIJiiiiEEENS1_10collective13CollectiveMmaINS1_40MainloopSm90TmaGmmaWarpSpecializedSparseILi5ENS5_IJNS4_1CILi1EEENSA_ILi2EEESB_EEENS1_32KernelTmaWarpSpecializedPingpongEEENS5_IJNSA_ILi64EEENSA_ILi128EEESH_EEENS_10bfloat16_tENS5_IJNS4_6LayoutINS5_IJiNS5_IJSC_iEEEiEEENS5_IJlNS5_IJSB_SC_EEElEEEEENSK_INS5_IJNS5_IJNS5_IJNSA_ILi8EEESC_NSA_ILi4EEEEEEiEEENS5_IJNS5_IJNSA_ILi16EEESC_SR_EEEiEEEiEEENS5_IJNS5_IJNS5_IJSH_SU_NSA_ILi2048EEEEEENSA_ILi8192EEEEEENS5_IJNS5_IJSB_NSA_ILi1024EEENSA_ILi32EEEEEElEEElEEEEEEEESJ_NS5_IJlSB_lEEENS4_8TiledMMAINS4_8MMA_AtomIJNS4_4SM904GMMA6SPARSE29GMMA_64x128x32_F32BF16BF16_SSILNS1D_5MajorE0ELS1G_0ELNS1D_7ScaleInE1ELS1H_1ELNS1D_9SparseSelE0EEEEEENSK_INS5_IJSB_SB_SB_EEENS5_IJNSA_ILi0EEES1M_S1M_EEEEENS5_IJNS4_10UnderscoreES1P_S1P_EEEEENS4_23SM90_TMA_LOAD_MULTICASTENS4_14ComposedLayoutINS4_7SwizzleILi3ELi4ELi3EEENS4_25smem_sparse_ptr_flag_bitsILi2ELi16EEENSK_INS5_IJNS5_IJSB_SQ_EEENS5_IJSC_SG_EEEEEENS5_IJNS5_IJS1M_SH_EEESN_EEEEEEEvNS4_8identityENS4_13SM90_TMA_LOADENS1T_IS1V_NS4_18smem_ptr_flag_bitsILi16EEENSK_INS5_IJSQ_SG_EEENS5_IJSG_SB_EEEEEEEvS25_EENS_8epilogue10collective6detail29Sm90TmaWarpSpecializedAdapterINS2F_15DefaultEpilogueIfNS5_IJSB_llEEES2J_NS2E_6thread17LinearCombinationIfLi1EffLNS2K_9ScaleType4KindE0ELNS_15FloatRoundStyleE2EfEENS1_15EpilogueDefaultEEEEEvvEEEEvNT_6ParamsE:
        .type           _ZN7cutlass13device_kernelINS_4gemm6kernel13GemmUniversalIN4cute5tupleIJiiiiEEENS1_10collective13CollectiveMmaINS1_40MainloopSm90TmaGmmaWarpSpecializedSparseILi5ENS5_IJNS4_1CILi1EEENSA_ILi2EEESB_EEENS1_32KernelTmaWarpSpecializedPingpongEEENS5_IJNSA_ILi64EEENSA_ILi128EEESH_EEENS_10bfloat16_tENS5_IJNS4_6LayoutINS5_IJiNS5_IJSC_iEEEiEEENS5_IJlNS5_IJSB_SC_EEElEEEEENSK_INS5_IJNS5_IJNS5_IJNSA_ILi8EEESC_NSA_ILi4EEEEEEiEEENS5_IJNS5_IJNSA_ILi16EEESC_SR_EEEiEEEiEEENS5_IJNS5_IJNS5_IJSH_SU_NSA_ILi2048EEEEEENSA_ILi8192EEEEEENS5_IJNS5_IJSB_NSA_ILi1024EEENSA_ILi32EEEEEElEEElEEEEEEEESJ_NS5_IJlSB_lEEENS4_8TiledMMAINS4_8MMA_AtomIJNS4_4SM904GMMA6SPARSE29GMMA_64x128x32_F32BF16BF16_SSILNS1D_5MajorE0ELS1G_0ELNS1D_7ScaleInE1ELS1H_1ELNS1D_9SparseSelE0EEEEEENSK_INS5_IJSB_SB_SB_EEENS5_IJNSA_ILi0EEES1M_S1M_EEEEENS5_IJNS4_10UnderscoreES1P_S1P_EEEEENS4_23SM90_TMA_LOAD_MULTICASTENS4_14ComposedLayoutINS4_7SwizzleILi3ELi4ELi3EEENS4_25smem_sparse_ptr_flag_bitsILi2ELi16EEENSK_INS5_IJNS5_IJSB_SQ_EEENS5_IJSC_SG_EEEEEENS5_IJNS5_IJS1M_SH_EEESN_EEEEEEEvNS4_8identityENS4_13SM90_TMA_LOADENS1T_IS1V_NS4_18smem_ptr_flag_bitsILi16EEENSK_INS5_IJSQ_SG_EEENS5_IJSG_SB_EEEEEEEvS25_EENS_8epilogue10collective6detail29Sm90TmaWarpSpecializedAdapterINS2F_15DefaultEpilogueIfNS5_IJSB_llEEES2J_NS2E_6thread17LinearCombinationIfLi1EffLNS2K_9ScaleType4KindE0ELNS_15FloatRoundStyleE2EfEENS1_15EpilogueDefaultEEEEEvvEEEEvNT_6ParamsE,@function
        .size           _ZN7cutlass13device_kernelINS_4gemm6kernel13GemmUniversalIN4cute5tupleIJiiiiEEENS1_10collective13CollectiveMmaINS1_40MainloopSm90TmaGmmaWarpSpecializedSparseILi5ENS5_IJNS4_1CILi1EEENSA_ILi2EEESB_EEENS1_32KernelTmaWarpSpecializedPingpongEEENS5_IJNSA_ILi64EEENSA_ILi128EEESH_EEENS_10bfloat16_tENS5_IJNS4_6LayoutINS5_IJiNS5_IJSC_iEEEiEEENS5_IJlNS5_IJSB_SC_EEElEEEEENSK_INS5_IJNS5_IJNS5_IJNSA_ILi8EEESC_NSA_ILi4EEEEEEiEEENS5_IJNS5_IJNSA_ILi16EEESC_SR_EEEiEEEiEEENS5_IJNS5_IJNS5_IJSH_SU_NSA_ILi2048EEEEEENSA_ILi8192EEEEEENS5_IJNS5_IJSB_NSA_ILi1024EEENSA_ILi32EEEEEElEEElEEEEEEEESJ_NS5_IJlSB_lEEENS4_8TiledMMAINS4_8MMA_AtomIJNS4_4SM904GMMA6SPARSE29GMMA_64x128x32_F32BF16BF16_SSILNS1D_5MajorE0ELS1G_0ELNS1D_7ScaleInE1ELS1H_1ELNS1D_9SparseSelE0EEEEEENSK_INS5_IJSB_SB_SB_EEENS5_IJNSA_ILi0EEES1M_S1M_EEEEENS5_IJNS4_10UnderscoreES1P_S1P_EEEEENS4_23SM90_TMA_LOAD_MULTICASTENS4_14ComposedLayoutINS4_7SwizzleILi3ELi4ELi3EEENS4_25smem_sparse_ptr_flag_bitsILi2ELi16EEENSK_INS5_IJNS5_IJSB_SQ_EEENS5_IJSC_SG_EEEEEENS5_IJNS5_IJS1M_SH_EEESN_EEEEEEEvNS4_8identityENS4_13SM90_TMA_LOADENS1T_IS1V_NS4_18smem_ptr_flag_bitsILi16EEENSK_INS5_IJSQ_SG_EEENS5_IJSG_SB_EEEEEEEvS25_EENS_8epilogue10collective6detail29Sm90TmaWarpSpecializedAdapterINS2F_15DefaultEpilogueIfNS5_IJSB_llEEES2J_NS2E_6thread17LinearCombinationIfLi1EffLNS2K_9ScaleType4KindE0ELNS_15FloatRoundStyleE2EfEENS1_15EpilogueDefaultEEEEEvvEEEEvNT_6ParamsE,(.L_x_198 - _ZN7cutlass13device_kernelINS_4gemm6kernel13GemmUniversalIN4cute5tupleIJiiiiEEENS1_10collective13CollectiveMmaINS1_40MainloopSm90TmaGmmaWarpSpecializedSparseILi5ENS5_IJNS4_1CILi1EEENSA_ILi2EEESB_EEENS1_32KernelTmaWarpSpecializedPingpongEEENS5_IJNSA_ILi64EEENSA_ILi128EEESH_EEENS_10bfloat16_tENS5_IJNS4_6LayoutINS5_IJiNS5_IJSC_iEEEiEEENS5_IJlNS5_IJSB_SC_EEElEEEEENSK_INS5_IJNS5_IJNS5_IJNSA_ILi8EEESC_NSA_ILi4EEEEEEiEEENS5_IJNS5_IJNSA_ILi16EEESC_SR_EEEiEEEiEEENS5_IJNS5_IJNS5_IJSH_SU_NSA_ILi2048EEEEEENSA_ILi8192EEEEEENS5_IJNS5_IJSB_NSA_ILi1024EEENSA_ILi32EEEEEElEEElEEEEEEEESJ_NS5_IJlSB_lEEENS4_8TiledMMAINS4_8MMA_AtomIJNS4_4SM904GMMA6SPARSE29GMMA_64x128x32_F32BF16BF16_SSILNS1D_5MajorE0ELS1G_0ELNS1D_7ScaleInE1ELS1H_1ELNS1D_9SparseSelE0EEEEEENSK_INS5_IJSB_SB_SB_EEENS5_IJNSA_ILi0EEES1M_S1M_EEEEENS5_IJNS4_10UnderscoreES1P_S1P_EEEEENS4_23SM90_TMA_LOAD_MULTICASTENS4_14ComposedLayoutINS4_7SwizzleILi3ELi4ELi3EEENS4_25smem_sparse_ptr_flag_bitsILi2ELi16EEENSK_INS5_IJNS5_IJSB_SQ_EEENS5_IJSC_SG_EEEEEENS5_IJNS5_IJS1M_SH_EEESN_EEEEEEEvNS4_8identityENS4_13SM90_TMA_LOADENS1T_IS1V_NS4_18smem_ptr_flag_bitsILi16EEENSK_INS5_IJSQ_SG_EEENS5_IJSG_SB_EEEEEEEvS25_EENS_8epilogue10collective6detail29Sm90TmaWarpSpecializedAdapterINS2F_15DefaultEpilogueIfNS5_IJSB_llEEES2J_NS2E_6thread17LinearCombinationIfLi1EffLNS2K_9ScaleType4KindE0ELNS_15FloatRoundStyleE2EfEENS1_15EpilogueDefaultEEEEEvvEEEEvNT_6ParamsE)
        .other          _ZN7cutlass13device_kernelINS_4gemm6kernel13GemmUniversalIN4cute5tupleIJiiiiEEENS1_10collective13CollectiveMmaINS1_40MainloopSm90TmaGmmaWarpSpecializedSparseILi5ENS5_IJNS4_1CILi1EEENSA_ILi2EEESB_EEENS1_32KernelTmaWarpSpecializedPingpongEEENS5_IJNSA_ILi64EEENSA_ILi128EEESH_EEENS_10bfloat16_tENS5_IJNS4_6LayoutINS5_IJiNS5_IJSC_iEEEiEEENS5_IJlNS5_IJSB_SC_EEElEEEEENSK_INS5_IJNS5_IJNS5_IJNSA_ILi8EEESC_NSA_ILi4EEEEEEiEEENS5_IJNS5_IJNSA_ILi16EEESC_SR_EEEiEEEiEEENS5_IJNS5_IJNS5_IJSH_SU_NSA_ILi2048EEEEEENSA_ILi8192EEEEEENS5_IJNS5_IJSB_NSA_ILi1024EEENSA_ILi32EEEEEElEEElEEEEEEEESJ_NS5_IJlSB_lEEENS4_8TiledMMAINS4_8MMA_AtomIJNS4_4SM904GMMA6SPARSE29GMMA_64x128x32_F32BF16BF16_SSILNS1D_5MajorE0ELS1G_0ELNS1D_7ScaleInE1ELS1H_1ELNS1D_9SparseSelE0EEEEEENSK_INS5_IJSB_SB_SB_EEENS5_IJNSA_ILi0EEES1M_S1M_EEEEENS5_IJNS4_10UnderscoreES1P_S1P_EEEEENS4_23SM90_TMA_LOAD_MULTICASTENS4_14ComposedLayoutINS4_7SwizzleILi3ELi4ELi3EEENS4_25smem_sparse_ptr_flag_bitsILi2ELi16EEENSK_INS5_IJNS5_IJSB_SQ_EEENS5_IJSC_SG_EEEEEENS5_IJNS5_IJS1M_SH_EEESN_EEEEEEEvNS4_8identityENS4_13SM90_TMA_LOADENS1T_IS1V_NS4_18smem_ptr_flag_bitsILi16EEENSK_INS5_IJSQ_SG_EEENS5_IJSG_SB_EEEEEEEvS25_EENS_8epilogue10collective6detail29Sm90TmaWarpSpecializedAdapterINS2F_15DefaultEpilogueIfNS5_IJSB_llEEES2J_NS2E_6thread17LinearCombinationIfLi1EffLNS2K_9ScaleType4KindE0ELNS_15FloatRoundStyleE2EfEENS1_15EpilogueDefaultEEEEEvvEEEEvNT_6ParamsE,@"STO_CUDA_ENTRY STV_DEFAULT"
_ZN7cutlass13device_kernelINS_4gemm6kernel13GemmUniversalIN4cute5tupleIJiiiiEEENS1_10collective13CollectiveMmaINS1_40MainloopSm90TmaGmmaWarpSpecializedSparseILi5ENS5_IJNS4_1CILi1EEENSA_ILi2EEESB_EEENS1_32KernelTmaWarpSpecializedPingpongEEENS5_IJNSA_ILi64EEENSA_ILi128EEESH_EEENS_10bfloat16_tENS5_IJNS4_6LayoutINS5_IJiNS5_IJSC_iEEEiEEENS5_IJlNS5_IJSB_SC_EEElEEEEENSK_INS5_IJNS5_IJNS5_IJNSA_ILi8EEESC_NSA_ILi4EEEEEEiEEENS5_IJNS5_IJNSA_ILi16EEESC_SR_EEEiEEEiEEENS5_IJNS5_IJNS5_IJSH_SU_NSA_ILi2048EEEEEENSA_ILi8192EEEEEENS5_IJNS5_IJSB_NSA_ILi1024EEENSA_ILi32EEEEEElEEElEEEEEEEESJ_NS5_IJlSB_lEEENS4_8TiledMMAINS4_8MMA_AtomIJNS4_4SM904GMMA6SPARSE29GMMA_64x128x32_F32BF16BF16_SSILNS1D_5MajorE0ELS1G_0ELNS1D_7ScaleInE1ELS1H_1ELNS1D_9SparseSelE0EEEEEENSK_INS5_IJSB_SB_SB_EEENS5_IJNSA_ILi0EEES1M_S1M_EEEEENS5_IJNS4_10UnderscoreES1P_S1P_EEEEENS4_23SM90_TMA_LOAD_MULTICASTENS4_14ComposedLayoutINS4_7SwizzleILi3ELi4ELi3EEENS4_25smem_sparse_ptr_flag_bitsILi2ELi16EEENSK_INS5_IJNS5_IJSB_SQ_EEENS5_IJSC_SG_EEEEEENS5_IJNS5_IJS1M_SH_EEESN_EEEEEEEvNS4_8identityENS4_13SM90_TMA_LOADENS1T_IS1V_NS4_18smem_ptr_flag_bitsILi16EEENSK_INS5_IJSQ_SG_EEENS5_IJSG_SB_EEEEEEEvS25_EENS_8epilogue10collective6detail29Sm90TmaWarpSpecializedAdapterINS2F_15DefaultEpilogueIfNS5_IJSB_llEEES2J_NS2E_6thread17LinearCombinationIfLi1EffLNS2K_9ScaleType4KindE0ELNS_15FloatRoundStyleE2EfEENS1_15EpilogueDefaultEEEEEvvEEEEvNT_6ParamsE:
[----:B------:R-:W-:Y:S01]  /*0000*/  LDC R1, c[0x0][0x28] ;  /* 0x00000a00ff017b82 */ /* 0x000fe20000000800 */
[----:B------:R-:W0:Y:S01]  /*0010*/  S2R R10, SR_TID.X ;  /* 0x00000000000a7919 */ /* 0x000e220000002100 */
[----:B------:R-:W-:Y:S01]  /*0020*/  ELECT P0, URZ, PT ;  /* 0x00000000003f782f */ /* 0x000fe20003800000 */
[----:B------:R-:W-:Y:S01]  /*0030*/  BSSY B0, `(.L_x_0) ;  /* 0x0000012000007945 */ /* 0x000fe20003800000 */
[--C-:B0-----:R-:W-:Y:S02]  /*0040*/  SHF.R.U32.HI R0, RZ, 0x5, R10.reuse ;  /* 0x00000005ff007819 */ /* 0x101fe4000001160a */
[----:B------:R-:W-:-:S03]  /*0050*/  SHF.R.U32.HI R4, RZ, 0x7, R10 ;  /* 0x00000007ff047819 */ /* 0x000fc6000001160a */
[----:B------:R-:W0:Y:S04]  /*0060*/  SHFL.IDX PT, R2, R0, RZ, 0x1f ;  /* 0x00001fff00027589 */ /* 0x000e2800000e0000 */
[----:B------:R1:W2:Y:S01]  /*0070*/  SHFL.IDX PT, R5, R4, RZ, 0x1f ;  /* 0x00001fff04057589 */ /* 0x0002a200000e0000 */
[----:B0-----:R-:W-:-:S13]  /*0080*/  ISETP.NE.OR P0, PT, R2, RZ, !P0 ;  /* 0x000000ff0200720c */ /* 0x001fda0004705670 */
[----:B-12---:R-:W-:Y:S05]  /*0090*/  @P0 BRA `(.L_x_1) ;  /* 0x00000000002c0947 */ /* 0x006fea0003800000 */
[----:B------:R-:W-:Y:S02]  /*00a0*/  ULDC.64 UR4, c[0x0][0x198] ;  /* 0x0000660000047ab9 */ /* 0x000fe40000000a00 */
[----:B------:R-:W-:Y:S02]  /*00b0*/  UIADD3 UR6, UP0, UR4, 0xf0, URZ ;  /* 0x000000f004067890 */ /* 0x000fe4000ff1e03f */
[----:B------:R-:W-:Y:S02]  /*00c0*/  UIADD3 UR8, UP1, UR4, 0x1f0, URZ ;  /* 0x000001f004087890 */ /* 0x000fe4000ff3e03f */
[----:B------:R-:W-:Y:S02]  /*00d0*/  UIADD3 UR4, UP2, UR4, 0x2f0, URZ ;  /* 0x000002f004047890 */ /* 0x000fe4000ff5e03f */
[----:B------:R-:W-:Y:S02]  /*00e0*/  UIADD3.X UR7, URZ, UR5, URZ, UP0, !UPT ;  /* 0x000000053f077290 */ /* 0x000fe400087fe43f */
[----:B------:R-:W-:-:S02]  /*00f0*/  UIADD3.X UR9, URZ, UR5, URZ, UP1, !UPT ;  /* 0x000000053f097290 */ /* 0x000fc40008ffe43f */
[----:B------:R-:W-:-:S05]  /*0100*/  UIADD3.X UR5, URZ, UR5, URZ, UP2, !UPT ;  /* 0x000000053f057290 */ /* 0x000fca00097fe43f */
[----:B------:R0:W-:Y:S02]  /*0110*/  UTMACCTL.PF [UR6] ;  /* 0x00000000060079b9 */ /* 0x0001e40008040000 */
[----:B------:R0:W-:Y:S02]  /*0120*/  UTMACCTL.PF [UR8] ;  /* 0x00000000080079b9 */ /* 0x0001e40008040000 */
[----:B------:R0:W-:Y:S02]  /*0130*/  UTMACCTL.PF [UR4] ;  /* 0x00000000040079b9 */ /* 0x0001e40008040000 */
[----:B0-----:R-:W-:Y:S01]  /*0140*/  NOP ;  /* 0x0000000000007918 */ /* 0x001fe20000000000 */
.L_x_1:
[----:B------:R-:W-:Y:S05]  /*0150*/  BSYNC B0 ;  /* 0x0000000000007941 */ /* 0x000fea0003800000 */
.L_x_0:
[----:B------:R-:W0:Y:S01]  /*0160*/  SHFL.IDX PT, R6, R0, RZ, 0x1f ;  /* 0x00001fff00067589 */ /* 0x000e2200000e0000 */
[----:B------:R-:W-:Y:S02]  /*0170*/  SHF.R.S32.HI R3, RZ, 0x1f, R10 ;  /* 0x0000001fff037819 */ /* 0x000fe4000001140a */
[----:B0-----:R-:W-:-:S13]  /*0180*/  ISETP.NE.AND P0, PT, R6, RZ, PT ;  /* 0x000000ff0600720c */ /* 0x001fda0003f05270 */
[----:B------:R-:W-:Y:S05]  /*0190*/  @P0 BRA `(.L_x_2) ;  /* 0x0000000000600947 */ /* 0x000fea0003800000 */
[----:B------:R-:W0:Y:S01]  /*01a0*/  S2UR UR8, SR_CgaCtaId ;  /* 0x00000000000879c3 */ /* 0x000e220000008800 */
[----:B------:R-:W-:Y:S01]  /*01b0*/  UMOV UR4, 0x400 ;  /* 0x0000040000047882 */ /* 0x000fe20000000000 */
[----:B------:R-:W-:Y:S01]  /*01c0*/  UMOV UR5, 0x1 ;  /* 0x0000000100057882 */ /* 0x000fe20000000000 */
[----:B------:R-:W-:Y:S01]  /*01d0*/  UMOV UR6, 0x2 ;  /* 0x0000000200067882 */ /* 0x000fe20000000000 */
[----:B------:R-:W-:Y:S01]  /*01e0*/  ELECT P0, URZ, PT ;  /* 0x00000000003f782f */ /* 0x000fe20003800000 */
[----:B------:R-:W-:-:S04]  /*01f0*/  UIADD3 UR6, -UR6, 0x100000, URZ ;  /* 0x0010000006067890 */ /* 0x000fc8000fffe13f */
[----:B------:R-:W-:Y:S02]  /*0200*/  USHF.L.U32 UR7, UR6, 0xb, URZ ;  /* 0x0000000b06077899 */ /* 0x000fe4000800063f */
[----:B------:R-:W-:Y:S02]  /*0210*/  USHF.L.U32 UR6, UR6, 0x1, URZ ;  /* 0x0000000106067899 */ /* 0x000fe4000800063f */
[----:B0-----:R-:W-:Y:S02]  /*0220*/  ULEA UR8, UR8, UR4, 0x18 ;  /* 0x0000000408087291 */ /* 0x001fe4000f8ec03f */
[----:B------:R-:W-:-:S04]  /*0230*/  UIADD3 UR4, -UR5, 0x100000, URZ ;  /* 0x0010000005047890 */ /* 0x000fc8000fffe13f */
[----:B------:R-:W-:Y:S02]  /*0240*/  USHF.L.U32 UR5, UR4, 0xb, URZ ;  /* 0x0000000b04057899 */ /* 0x000fe4000800063f */
[----:B------:R-:W-:Y:S01]  /*0250*/  USHF.L.U32 UR4, UR4, 0x1, URZ ;  /* 0x0000000104047899 */ /* 0x000fe2000800063f */
[----:B------:R-:W0:Y:S11]  /*0260*/  FENCE.VIEW.ASYNC.S ;  /* 0x00000000000073c6 */ /* 0x000e360000000000 */
[----:B0-----:R0:W1:Y:S01]  /*0270*/  SYNCS.EXCH.64 URZ, [UR8], UR4 ;  /* 0x00000004083f75b2 */ /* 0x0010620008000100 */
[----:B------:R0:W2:Y:S01]  /*0280*/  SYNCS.EXCH.64 URZ, [UR8+0x28], UR6 ;  /* 0x00002806083f75b2 */ /* 0x0000a20008000100 */
[----:B------:R0:W3:Y:S01]  /*0290*/  SYNCS.EXCH.64 URZ, [UR8+0x8], UR4 ;  /* 0x00000804083f75b2 */ /* 0x0000e20008000100 */
[----:B------:R0:W4:Y:S01]  /*02a0*/  SYNCS.EXCH.64 URZ, [UR8+0x30], UR6 ;  /* 0x00003006083f75b2 */ /* 0x0001220008000100 */
[----:B------:R0:W0:Y:S01]  /*02b0*/  SYNCS.EXCH.64 URZ, [UR8+0x10], UR4 ;  /* 0x00001004083f75b2 */ /* 0x0000220008000100 */
[----:B------:R0:W0:Y:S01]  /*02c0*/  SYNCS.EXCH.64 URZ, [UR8+0x38], UR6 ;  /* 0x00003806083f75b2 */ /* 0x0000220008000100 */
[----:B------:R0:W0:Y:S01]  /*02d0*/  SYNCS.EXCH.64 URZ, [UR8+0x18], UR4 ;  /* 0x00001804083f75b2 */ /* 0x0000220008000100 */
[----:B------:R0:W0:Y:S01]  /*02e0*/  SYNCS.EXCH.64 URZ, [UR8+0x40], UR6 ;  /* 0x00004006083f75b2 */ /* 0x0000220008000100 */
[----:B------:R0:W0:Y:S01]  /*02f0*/  SYNCS.EXCH.64 URZ, [UR8+0x20], UR4 ;  /* 0x00002004083f75b2 */ /* 0x0000220008000100 */
[----:B------:R0:W0:Y:S01]  /*0300*/  SYNCS.EXCH.64 URZ, [UR8+0x48], UR6 ;  /* 0x00004806083f75b2 */ /* 0x0000220008000100 */
[----:B------:R-:W-:Y:S01]  /*0310*/  NOP ;  /* 0x0000000000007918 */ /* 0x000fe20000000000 */
.L_x_2:
[----:B------:R-:W-:Y:S01]  /*0320*/  LEA.HI R3, R3, R10, RZ, 0x7 ;  /* 0x0000000a03037211 */ /* 0x000fe200078f38ff */
[----:B------:R-:W5:Y:S01]  /*0330*/  SHFL.IDX PT, R12, R0, RZ, 0x1f ;  /* 0x00001fff000c7589 */ /* 0x000f6200000e0000 */
[----:B------:R-:W1:Y:S01]  /*0340*/  S2UR UR12, SR_CTAID.X ;  /* 0x00000000000c79c3 */ /* 0x000e620000002500 */
[----:B------:R-:W-:Y:S02]  /*0350*/  ELECT P0, URZ, PT ;  /* 0x00000000003f782f */ /* 0x000fe40003800000 */
[----:B------:R-:W-:Y:S01]  /*0360*/  LOP3.LUT R3, R3, 0xffffff80, RZ, 0xc0, !PT ;  /* 0xffffff8003037812 */ /* 0x000fe200078ec0ff */
[----:B------:R-:W2:Y:S01]  /*0370*/  SHFL.IDX PT, R9, R0, RZ, 0x1f ;  /* 0x00001fff00097589 */ /* 0x000ea200000e0000 */
[----:B------:R-:W-:Y:S01]  /*0380*/  ELECT P1, URZ, PT ;  /* 0x00000000003f782f */ /* 0x000fe20003820000 */
[----:B------:R-:W-:Y:S01]  /*0390*/  NOP ;  /* 0x0000000000007918 */ /* 0x000fe20000000000 */
[----:B0-----:R-:W-:Y:S01]  /*03a0*/  ULDC UR4, c[0x0][0x150] ;  /* 0x0000540000047ab9 */ /* 0x001fe20000000800 */
[----:B------:R-:W-:Y:S01]  /*03b0*/  IMAD.IADD R11, R10, 0x1, -R3 ;  /* 0x000000010a0b7824 */ /* 0x000fe200078e0a03 */
[----:B------:R-:W0:Y:S01]  /*03c0*/  S2R R16, SR_CTAID.Y ;  /* 0x0000000000107919 */ /* 0x000e220000002600 */
[----:B------:R-:W3:Y:S01]  /*03d0*/  LDC R25, c[0x0][0x148] ;  /* 0x00005200ff197b82 */ /* 0x000ee20000000800 */
[----:B------:R-:W-:Y:S01]  /*03e0*/  UMOV UR11, 0x80 ;  /* 0x00000080000b7882 */ /* 0x000fe20000000000 */
[----:B------:R-:W-:Y:S01]  /*03f0*/  NOP ;  /* 0x0000000000007918 */ /* 0x000fe20000000000 */
[----:B------:R-:W-:Y:S01]  /*0400*/  SHF.R.S32.HI R24, RZ, 0x1f, R11 ;  /* 0x0000001fff187819 */ /* 0x000fe2000001140b */
[----:B------:R4:W3:Y:S01]  /*0410*/  SHFL.IDX PT, R13, R4, RZ, 0x1f ;  /* 0x00001fff040d7589 */ /* 0x0008e200000e0000 */
[C---:B------:R-:W-:Y:S01]  /*0420*/  VIADD R39, R5.reuse, 0xffffffff ;  /* 0xffffffff05277836 */ /* 0x040fe20000000000 */
[----:B------:R-:W-:-:S02]  /*0430*/  ISETP.NE.AND P2, PT, R5, RZ, PT ;  /* 0x000000ff0500720c */ /* 0x000fc40003f45270 */
[----:B------:R-:W-:Y:S02]  /*0440*/  LEA.HI R3, R24, R11, RZ, 0x3 ;  /* 0x0000000b18037211 */ /* 0x000fe400078f18ff */
[----:B------:R-:W-:Y:S02]  /*0450*/  ISETP.GE.U32.AND P5, PT, R39, 0x2, PT ;  /* 0x000000022700780c */ /* 0x000fe40003fa6070 */
[--C-:B------:R-:W-:Y:S02]  /*0460*/  SHF.R.S32.HI R7, RZ, 0x3, R3.reuse ;  /* 0x00000003ff077819 */ /* 0x100fe40000011403 */
[----:B------:R-:W-:Y:S02]  /*0470*/  SHF.R.S32.HI R8, RZ, 0x1f, R3 ;  /* 0x0000001fff087819 */ /* 0x000fe40000011403 */
[----:B-----5:R-:W-:Y:S02]  /*0480*/  ISETP.NE.OR P0, PT, R12, RZ, !P0 ;  /* 0x000000ff0c00720c */ /* 0x020fe40004705670 */
[----:B------:R-:W-:Y:S01]  /*0490*/  LEA.HI R8, R8, R7, RZ, 0x2 ;  /* 0x0000000708087211 */ /* 0x000fe200078f10ff */
[----:B------:R-:W5:Y:S01]  /*04a0*/  LDC R12, c[0x0][0x140] ;  /* 0x00005000ff0c7b82 */ /* 0x000f620000000800 */
[----:B--2---:R-:W-:-:S02]  /*04b0*/  ISETP.NE.OR P1, PT, R9, RZ, !P1 ;  /* 0x000000ff0900720c */ /* 0x004fc40004f25670 */
[----:B------:R-:W-:Y:S02]  /*04c0*/  LOP3.LUT R8, R8, 0xfffffffc, RZ, 0xc0, !PT ;  /* 0xfffffffc08087812 */ /* 0x000fe400078ec0ff */
[----:B-1----:R-:W-:Y:S02]  /*04d0*/  I2FP.F32.U32 R0, UR12 ;  /* 0x0000000c00007c45 */ /* 0x002fe40008201000 */
[----:B------:R-:W-:Y:S01]  /*04e0*/  SHF.R.S32.HI R3, RZ, 0x1f, R2 ;  /* 0x0000001fff037819 */ /* 0x000fe20000011402 */
[----:B------:R-:W-:Y:S01]  /*04f0*/  IMAD.IADD R8, R7, 0x1, -R8 ;  /* 0x0000000107087824 */ /* 0x000fe200078e0a08 */
[----:B------:R-:W-:Y:S01]  /*0500*/  SHF.R.S32.HI R7, RZ, 0x1f, R6 ;  /* 0x0000001fff077819 */ /* 0x000fe20000011406 */
[----:B------:R-:W-:Y:S01]  /*0510*/  VOTEU.ALL UP0, P0 ;  /* 0x00000000003f7886 */ /* 0x000fe20000000000 */
[----:B------:R-:W-:Y:S01]  /*0520*/  FMUL R0, R0, UR4 ;  /* 0x0000000400007c20 */ /* 0x000fe20008400000 */
[----:B------:R-:W-:Y:S01]  /*0530*/  ULDC UR4, c[0x0][0x154] ;  /* 0x0000550000047ab9 */ /* 0x000fe20000000800 */
[----:B------:R-:W-:Y:S01]  /*0540*/  LEA.HI R7, R7, R6, RZ, 0x2 ;  /* 0x0000000607077211 */ /* 0x000fe200078f10ff */
[----:B------:R-:W-:Y:S01]  /*0550*/  VOTEU.ALL UP1, P1 ;  /* 0x00000000003f7886 */ /* 0x000fe20000820000 */
[----:B------:R-:W1:Y:S01]  /*0560*/  @!UP0 S2UR UR7, SR_CgaCtaId ;  /* 0x00000000000789c3 */ /* 0x000e620000008800 */
[----:B------:R-:W-:Y:S01]  /*0570*/  LEA.HI R3, R3, R2, RZ, 0x2 ;  /* 0x0000000203037211 */ /* 0x000fe200078f10ff */
[----:B----4-:R2:W4:Y:S01]  /*0580*/  F2I.U32.TRUNC.NTZ R4, R0 ;  /* 0x0000000000047305 */ /* 0x010522000020f000 */
[----:B------:R-:W-:Y:S01]  /*0590*/  LOP3.LUT R7, R7, 0x3ffffffc, RZ, 0xc0, !PT ;  /* 0x3ffffffc07077812 */ /* 0x000fe200078ec0ff */
[----:B------:R-:W-:Y:S01]  /*05a0*/  @!UP0 UMOV UR6, 0x400 ;  /* 0x0000040000068882 */ /* 0x000fe20000000000 */
[----:B------:R-:W-:Y:S01]  /*05b0*/  LOP3.LUT R3, R3, 0xfffffffc, RZ, 0xc0, !PT ;  /* 0xfffffffc03037812 */ /* 0x000fe200078ec0ff */
[----:B------:R-:W-:Y:S01]  /*05c0*/  @!UP1 UMOV UR9, 0x400 ;  /* 0x0000040000099882 */ /* 0x000fe20000000000 */
[----:B------:R-:W-:Y:S01]  /*05d0*/  VOTEU.ALL UP2, P1 ;  /* 0x00000000003f7886 */ /* 0x000fe20000840000 */
[----:B------:R-:W-:Y:S01]  /*05e0*/  IMAD.IADD R7, R6, 0x1, -R7 ;  /* 0x0000000106077824 */ /* 0x000fe200078e0a07 */
[----:B0-----:R-:W-:Y:S01]  /*05f0*/  I2FP.F32.U32 R6, R16 ;  /* 0x0000001000067245 */ /* 0x001fe20000201000 */
[----:B------:R-:W0:Y:S01]  /*0600*/  @!UP1 S2UR UR10, SR_CgaCtaId ;  /* 0x00000000000a99c3 */ /* 0x000e220000008800 */
[----:B------:R-:W-:Y:S01]  /*0610*/  IMAD.IADD R22, R2, 0x1, -R3 ;  /* 0x0000000102167824 */ /* 0x000fe200078e0a03 */
[----:B------:R-:W-:Y:S01]  /*0620*/  VOTEU.ALL UP3, P1 ;  /* 0x00000000003f7886 */ /* 0x000fe20000860000 */
[----:B------:R-:W-:-:S02]  /*0630*/  IMAD R7, R7, 0x4, R8 ;  /* 0x0000000407077824 */ /* 0x000fc400078e0208 */
[----:B------:R-:W-:Y:S01]  /*0640*/  FMUL R6, R6, UR4 ;  /* 0x0000000406067c20 */ /* 0x000fe20008400000 */
[----:B------:R-:W-:Y:S01]  /*0650*/  UMOV UR4, 0x20 ;  /* 0x0000002000047882 */ /* 0x000fe20000000000 */
[----:B------:R-:W-:Y:S01]  /*0660*/  VOTEU.ALL UP4, P1 ;  /* 0x00000000003f7886 */ /* 0x000fe20000880000 */
[----:B------:R-:W-:-:S04]  /*0670*/  @!UP0 UIADD3 UR4, -UR4, 0x100000, URZ ;  /* 0x0010000004048890 */ /* 0x000fc8000fffe13f */
[----:B------:R-:W-:Y:S02]  /*0680*/  @!UP0 USHF.L.U32 UR5, UR4, 0xb, URZ ;  /* 0x0000000b04058899 */ /* 0x000fe4000800063f */
[----:B------:R-:W-:Y:S01]  /*0690*/  @!UP0 USHF.L.U32 UR4, UR4, 0x1, URZ ;  /* 0x0000000104048899 */ /* 0x000fe2000800063f */
[----:B------:R-:W0:Y:S01]  /*06a0*/  LDC R9, c[0x0][0x144] ;  /* 0x00005100ff097b82 */ /* 0x000e220000000800 */
[----:B--2---:R-:W-:Y:S01]  /*06b0*/  IMAD.SHL.U32 R0, R7, 0x4, RZ ;  /* 0x0000000407007824 */ /* 0x004fe200078e00ff */
[----:B------:R-:W2:Y:S01]  /*06c0*/  F2I.U32.TRUNC.NTZ R6, R6 ;  /* 0x0000000600067305 */ /* 0x000ea2000020f000 */
[----:B------:R-:W-:Y:S01]  /*06d0*/  VOTEU.ALL UP5, P1 ;  /* 0x00000000003f7886 */ /* 0x000fe200008a0000 */
[----:B------:R-:W-:Y:S01]  /*06e0*/  ISETP.NE.AND P1, PT, R22, 0x3, PT ;  /* 0x000000031600780c */ /* 0x000fe20003f25270 */
[----:B----4-:R-:W-:Y:S01]  /*06f0*/  IMAD.MOV R4, RZ, RZ, -R4 ;  /* 0x000000ffff047224 */ /* 0x010fe200078e0a04 */
[----:B-1----:R-:W-:Y:S01]  /*0700*/  @!UP0 ULEA UR8, UR7, UR6, 0x18 ;  /* 0x0000000607088291 */ /* 0x002fe2000f8ec03f */
[----:B-----5:R-:W-:Y:S01]  /*0710*/  ISETP.EQ.U32.AND P3, PT, R12, 0x1, PT ;  /* 0x000000010c00780c */ /* 0x020fe20003f62070 */
[----:B------:R-:W-:-:S04]  /*0720*/  @!UP1 UIADD3 UR6, -UR11, 0x100000, URZ ;  /* 0x001000000b069890 */ /* 0x000fc8000fffe13f */
[----:B------:R-:W-:Y:S02]  /*0730*/  @!UP1 USHF.L.U32 UR7, UR6, 0xb, URZ ;  /* 0x0000000b06079899 */ /* 0x000fe4000800063f */
[----:B------:R-:W-:Y:S01]  /*0740*/  @!UP1 USHF.L.U32 UR6, UR6, 0x1, URZ ;  /* 0x0000000106069899 */ /* 0x000fe2000800063f */
[----:B------:R-:W-:Y:S01]  /*0750*/  LOP3.LUT R7, R7, 0xc, R0, 0x78, !PT ;  /* 0x0000000c07077812 */ /* 0x000fe200078e7800 */
[----:B------:R-:W-:Y:S01]  /*0760*/  VOTEU.ALL UP0, P0 ;  /* 0x00000000003f7886 */ /* 0x000fe20000000000 */
[----:B------:R-:W-:Y:S02]  /*0770*/  ISETP.EQ.OR P1, PT, R22, RZ, !P1 ;  /* 0x000000ff1600720c */ /* 0x000fe40004f22670 */
[----:B---3--:R-:W-:Y:S02]  /*0780*/  R2UR UR16, R13 ;  /* 0x000000000d1072ca */ /* 0x008fe400000e0000 */
[----:B------:R-:W-:Y:S01]  /*0790*/  ISETP.EQ.AND P1, PT, R5, RZ, P1 ;  /* 0x000000ff0500720c */ /* 0x000fe20000f22270 */
[----:B0-----:R-:W-:Y:S01]  /*07a0*/  @!UP1 ULEA UR9, UR10, UR9, 0x18 ;  /* 0x000000090a099291 */ /* 0x001fe2000f8ec03f */
[----:B--2---:R-:W-:Y:S01]  /*07b0*/  IMAD.MOV R28, RZ, RZ, -R6 ;  /* 0x000000ffff1c7224 */ /* 0x004fe200078e0a06 */
[----:B------:R-:W-:Y:S01]  /*07c0*/  VOTEU.ALL UP1, P0 ;  /* 0x00000000003f7886 */ /* 0x000fe20000020000 */
[----:B------:R-:W0:Y:S02]  /*07d0*/  FENCE.VIEW.ASYNC.S ;  /* 0x00000000000073c6 */ /* 0x000e240000000000 */
[----:B0-----:R0:W1:Y:S01]  /*07e0*/  @!UP0 SYNCS.EXCH.64 URZ, [UR8+0x80], UR4 ;  /* 0x00008004083f85b2 */ /* 0x0010620008000100 */
[----:B------:R-:W-:Y:S01]  /*07f0*/  LOP3.LUT P0, RZ, R11, 0x7, RZ, 0xc0, !PT ;  /* 0x000000070bff7812 */ /* 0x000fe2000780c0ff */
[----:B------:R-:W-:Y:S01]  /*0800*/  IMAD R0, R25, R28, R16 ;  /* 0x0000001c19007224 */ /* 0x000fe200078e0210 */
[----:B------:R-:W-:Y:S01]  /*0810*/  SEL R6, RZ, 0x1, !P1 ;  /* 0x00000001ff067807 */ /* 0x000fe20004800000 */
[----:B------:R-:W-:Y:S01]  /*0820*/  IMAD R23, R9, R4, UR12 ;  /* 0x0000000c09177e24 */ /* 0x000fe2000f8e0204 */
[----:B------:R-:W-:-:S02]  /*0830*/  ISETP.LT.U32.AND P0, PT, R7, 0x2, !P0 ;  /* 0x000000020700780c */ /* 0x000fc40004701070 */
[----:B------:R-:W-:Y:S02]  /*0840*/  ISETP.NE.AND P4, PT, R0, R7, PT ;  /* 0x000000070000720c */ /* 0x000fe40003f85270 */
[----:B------:R-:W-:Y:S02]  /*0850*/  SEL R6, R6, 0x2, P5 ;  /* 0x0000000206067807 */ /* 0x000fe40002800000 */
[----:B------:R-:W-:Y:S01]  /*0860*/  ISETP.EQ.OR P4, PT, R23, RZ, !P4 ;  /* 0x000000ff1700720c */ /* 0x000fe20006782670 */
[----:B------:R0:W2:Y:S01]  /*0870*/  @!UP1 SYNCS.EXCH.64 URZ, [UR8+0x88], UR4 ;  /* 0x00008804083f95b2 */ /* 0x0000a20008000100 */
[----:B------:R-:W-:Y:S02]  /*0880*/  NOP ;  /* 0x0000000000007918 */ /* 0x000fe40000000000 */
[----:B------:R-:W-:Y:S01]  /*0890*/  PLOP3.LUT P0, PT, P0, P4, PT, 0x80, 0x0 ;  /* 0x000000000000781c */ /* 0x000fe20000709070 */
[----:B------:R0:W3:Y:S01]  /*08a0*/  @!UP2 SYNCS.EXCH.64 URZ, [UR9+0x60], UR6 ;  /* 0x00006006093fa5b2 */ /* 0x0000e20008000100 */
[----:B------:R0:W4:Y:S01]  /*08b0*/  @!UP3 SYNCS.EXCH.64 URZ, [UR9+0x68], UR6 ;  /* 0x00006806093fb5b2 */ /* 0x0001220008000100 */
[----:B------:R0:W0:Y:S01]  /*08c0*/  @!UP4 SYNCS.EXCH.64 URZ, [UR9+0x70], UR6 ;  /* 0x00007006093fc5b2 */ /* 0x0000220008000100 */
[----:B------:R0:W0:Y:S01]  /*08d0*/  @!UP5 SYNCS.EXCH.64 URZ, [UR9+0x78], UR6 ;  /* 0x00007806093fd5b2 */ /* 0x0000220008000100 */
[----:B------:R-:W-:Y:S01]  /*08e0*/  NOP ;  /* 0x0000000000007918 */ /* 0x000fe20000000000 */
[----:B-1----:R-:W-:Y:S07]  /*08f0*/  @!P3 BRA `(.L_x_3) ;  /* 0x000000000008b947 */ /* 0x002fee0003800000 */
[----:B0-234-:R-:W-:Y:S01]  /*0900*/  UCGABAR_ARV ;  /* 0x00000000000079c7 */ /* 0x01dfe20008000000 */
[----:B------:R-:W-:Y:S05]  /*0910*/  BRA `(.L_x_4) ;  /* 0x0000000000047947 */ /* 0x000fea0003800000 */
.L_x_3:
[----:B0-234-:R-:W-:Y:S01]  /*0920*/  NOP ;  /* 0x0000000000007918 */ /* 0x01dfe20000000000 */
.L_x_4:
[----:B------:R-:W-:Y:S01]  /*0930*/  ULDC.64 UR4, c[0x0][0x698] ;  /* 0x0001a60000047ab9 */ /* 0x000fe20000000a00 */
[----:B------:R-:W-:Y:S01]  /*0940*/  ULDC.64 UR20, c[0x0][0x208] ;  /* 0x0000820000147ab9 */ /* 0x000fe20000000a00 */
[----:B------:R-:W-:-:S04]  /*0950*/  ISETP.NE.U32.AND P1, PT, RZ, UR4, PT ;  /* 0x00000004ff007c0c */ /* 0x000fc8000bf25070 */
[----:B------:R-:W-:-:S13]  /*0960*/  ISETP.NE.AND.EX P1, PT, RZ, UR5, PT, P1 ;  /* 0x00000005ff007c0c */ /* 0x000fda000bf25310 */
[----:B------:R-:W-:Y:S05]  /*0970*/  @!P1 BRA `(.L_x_5) ;  /* 0x00000000001c9947 */ /* 0x000fea0003800000 */
[----:B------:R-:W0:Y:S02]  /*0980*/  LDC.64 R2, c[0x0][0x698] ;  /* 0x0001a600ff027b82 */ /* 0x000e240000000a00 */
[----:B0-----:R-:W2:Y:S02]  /*0990*/  LDG.E.64 R2, desc[UR20][R2.64] ;  /* 0x0000001402027981 */ /* 0x001ea4000c1e1b00 */
[----:B--2---:R-:W-:-:S04]  /*09a0*/  ISETP.NE.U32.AND P1, PT, R2, RZ, PT ;  /* 0x000000ff0200720c */ /* 0x004fc80003f25070 */
[----:B------:R-:W-:-:S13]  /*09b0*/  ISETP.NE.AND.EX P1, PT, R3, RZ, PT, P1 ;  /* 0x000000ff0300720c */ /* 0x000fda0003f25310 */
[----:B------:R-:W-:Y:S05]  /*09c0*/  @!P1 BRA `(.L_x_5) ;  /* 0x0000000000089947 */ /* 0x000fea0003800000 */
[----:B------:R0:W5:Y:S01]  /*09d0*/  LD.E R13, desc[UR20][R2.64] ;  /* 0x00000014020d7980 */ /* 0x000162000c101900 */
[----:B------:R-:W-:Y:S05]  /*09e0*/  BRA `(.L_x_6) ;  /* 0x0000000000207947 */ /* 0x000fea0003800000 */
.L_x_5:
[----:B------:R-:W-:Y:S02]  /*09f0*/  ULDC.64 UR4, c[0x0][0x688] ;  /* 0x0001a20000047ab9 */ /* 0x000fe40000000a00 */
[----:B------:R-:W-:-:S04]  /*0a00*/  ISETP.NE.U32.AND P1, PT, RZ, UR4, PT ;  /* 0x00000004ff007c0c */ /* 0x000fc8000bf25070 */
[----:B------:R-:W-:-:S13]  /*0a10*/  ISETP.NE.AND.EX P1, PT, RZ, UR5, PT, P1 ;  /* 0x00000005ff007c0c */ /* 0x000fda000bf25310 */
[----:B------:R-:W-:Y:S05]  /*0a20*/  @!P1 BRA `(.L_x_7) ;  /* 0x00000000000c9947 */ /* 0x000fea0003800000 */
[----:B------:R-:W0:Y:S02]  /*0a30*/  LDC.64 R2, c[0x0][0x688] ;  /* 0x0001a200ff027b82 */ /* 0x000e240000000a00 */
[----:B0-----:R1:W5:Y:S01]  /*0a40*/  LDG.E R13, desc[UR20][R2.64] ;  /* 0x00000014020d7981 */ /* 0x001362000c1e1900 */
[----:B------:R-:W-:Y:S05]  /*0a50*/  BRA `(.L_x_6) ;  /* 0x0000000000047947 */ /* 0x000fea0003800000 */
.L_x_7:
[----:B------:R-:W2:Y:S02]  /*0a60*/  LDC R13, c[0x0][0x680] ;  /* 0x0001a000ff0d7b82 */ /* 0x000ea40000000800 */
.L_x_6:
[----:B------:R-:W-:Y:S02]  /*0a70*/  ULDC.64 UR4, c[0x0][0x6a0] ;  /* 0x0001a80000047ab9 */ /* 0x000fe40000000a00 */
[----:B------:R-:W-:-:S04]  /*0a80*/  ISETP.NE.U32.AND P1, PT, RZ, UR4, PT ;  /* 0x00000004ff007c0c */ /* 0x000fc8000bf25070 */
[----:B------:R-:W-:-:S13]  /*0a90*/  ISETP.NE.AND.EX P1, PT, RZ, UR5, PT, P1 ;  /* 0x00000005ff007c0c */ /* 0x000fda000bf25310 */
[----:B------:R-:W-:Y:S05]  /*0aa0*/  @!P1 BRA `(.L_x_8) ;  /* 0x00000000001c9947 */ /* 0x000fea0003800000 */
[----:B01----:R-:W0:Y:S02]  /*0ab0*/  LDC.64 R2, c[0x0][0x6a0] ;  /* 0x0001a800ff027b82 */ /* 0x003e240000000a00 */
[----:B0-----:R-:W3:Y:S02]  /*0ac0*/  LDG.E.64 R2, desc[UR20][R2.64] ;  /* 0x0000001402027981 */ /* 0x001ee4000c1e1b00 */
[----:B---3--:R-:W-:-:S04]  /*0ad0*/  ISETP.NE.U32.AND P1, PT, R2, RZ, PT ;  /* 0x000000ff0200720c */ /* 0x008fc80003f25070 */
[----:B------:R-:W-:-:S13]  /*0ae0*/  ISETP.NE.AND.EX P1, PT, R3, RZ, PT, P1 ;  /* 0x000000ff0300720c */ /* 0x000fda0003f25310 */
[----:B------:R-:W-:Y:S05]  /*0af0*/  @!P1 BRA `(.L_x_8) ;  /* 0x0000000000089947 */ /* 0x000fea0003800000 */
[----:B------:R0:W5:Y:S01]  /*0b00*/  LD.E R14, desc[UR20][R2.64] ;  /* 0x00000014020e7980 */ /* 0x000162000c101900 */
[----:B------:R-:W-:Y:S05]  /*0b10*/  BRA `(.L_x_9) ;  /* 0x0000000000207947 */ /* 0x000fea0003800000 */
.L_x_8:
[----:B------:R-:W-:Y:S02]  /*0b20*/  ULDC.64 UR4, c[0x0][0x690] ;  /* 0x0001a40000047ab9 */ /* 0x000fe40000000a00 */
[----:B------:R-:W-:-:S04]  /*0b30*/  ISETP.NE.U32.AND P1, PT, RZ, UR4, PT ;  /* 0x00000004ff007c0c */ /* 0x000fc8000bf25070 */
[----:B------:R-:W-:-:S13]  /*0b40*/  ISETP.NE.AND.EX P1, PT, RZ, UR5, PT, P1 ;  /* 0x00000005ff007c0c */ /* 0x000fda000bf25310 */
[----:B------:R-:W-:Y:S05]  /*0b50*/  @!P1 BRA `(.L_x_10) ;  /* 0x00000000000c9947 */ /* 0x000fea0003800000 */
[----:B------:R-:W3:Y:S02]  /*0b60*/  LDC.64 R14, c[0x0][0x690] ;  /* 0x0001a400ff0e7b82 */ /* 0x000ee40000000a00 */
[----:B---3--:R3:W5:Y:S01]  /*0b70*/  LDG.E R14, desc[UR20][R14.64] ;  /* 0x000000140e0e7981 */ /* 0x008762000c1e1900 */
[----:B------:R-:W-:Y:S05]  /*0b80*/  BRA `(.L_x_9) ;  /* 0x0000000000047947 */ /* 0x000fea0003800000 */
.L_x_10:
[----:B------:R-:W4:Y:S02]  /*0b90*/  LDC R14, c[0x0][0x684] ;  /* 0x0001a100ff0e7b82 */ /* 0x000f240000000800 */
.L_x_9:
[----:B------:R-:W1:Y:S01]  /*0ba0*/  LDC R0, c[0x0][0x75c] ;  /* 0x0001d700ff007b82 */ /* 0x000e620000000800 */
[----:B------:R-:W-:Y:S01]  /*0bb0*/  ULDC UR8, c[0x0][0x604] ;  /* 0x0001810000087ab9 */ /* 0x000fe20000000800 */
[----:B------:R-:W-:Y:S01]  /*0bc0*/  ISETP.NE.AND P1, PT, R5, 0x2, PT ;  /* 0x000000020500780c */ /* 0x000fe20003f25270 */
[----:B------:R-:W-:Y:S01]  /*0bd0*/  UIADD3 UR8, UR8, 0x3f, URZ ;  /* 0x0000003f08087890 */ /* 0x000fe2000fffe03f */
[----:B------:R-:W-:Y:S01]  /*0be0*/  IMAD.U32 R4, RZ, RZ, UR12 ;  /* 0x0000000cff047e24 */ /* 0x000fe2000f8e00ff */
[----:B------:R-:W-:Y:S01]  /*0bf0*/  UMOV UR5, URZ ;  /* 0x0000003f00057c82 */ /* 0x000fe20008000000 */
[----:B------:R-:W-:Y:S01]  /*0c00*/  UMOV UR4, URZ ;  /* 0x0000003f00047c82 */ /* 0x000fe20008000000 */
[----:B------:R-:W-:Y:S01]  /*0c10*/  USHF.R.S32.HI UR9, URZ, 0x1f, UR8 ;  /* 0x0000001f3f097899 */ /* 0x000fe20008011408 */
[----:B------:R-:W-:-:S03]  /*0c20*/  ULDC.64 UR10, c[0x0][0x750] ;  /* 0x0001d400000a7ab9 */ /* 0x000fc60000000a00 */
[----:B------:R-:W-:Y:S01]  /*0c30*/  ULEA.HI UR9, UR9, UR8, URZ, 0x6 ;  /* 0x0000000809097291 */ /* 0x000fe2000f8f303f */
[----:B-1----:R-:W-:-:S13]  /*0c40*/  ISETP.NE.AND P4, PT, R0, 0x1, PT ;  /* 0x000000010000780c */ /* 0x002fda0003f85270 */
[----:B0-----:R-:W0:Y:S01]  /*0c50*/  @P4 LDC R3, c[0x0][0x10] ;  /* 0x00000400ff034b82 */ /* 0x001e220000000800 */
[----:B------:R-:W-:Y:S02]  /*0c60*/  @P4 IMAD.MOV.U32 R17, RZ, RZ, RZ ;  /* 0x000000ffff114224 */ /* 0x000fe400078e00ff */
[----:B------:R-:W-:-:S05]  /*0c70*/  @P4 IMAD.MOV.U32 R5, RZ, RZ, RZ ;  /* 0x000000ffff054224 */ /* 0x000fca00078e00ff */
[----:B------:R-:W1:Y:S01]  /*0c80*/  @!P4 LDC R9, c[0x0][0xc] ;  /* 0x00000300ff09cb82 */ /* 0x000e620000000800 */
[----:B------:R-:W-:Y:S01]  /*0c90*/  ULDC UR6, c[0x0][0xc] ;  /* 0x0000030000067ab9 */ /* 0x000fe20000000800 */
[----:B------:R-:W-:Y:S02]  /*0ca0*/  ULDC UR7, c[0x0][0x10] ;  /* 0x0000040000077ab9 */ /* 0x000fe40000000800 */
[----:B------:R-:W-:-:S04]  /*0cb0*/  UIMAD.WIDE.U32 UR6, UR6, UR7, URZ ;  /* 0x00000007060672a5 */ /* 0x000fc8000f8e003f */
[----:B------:R-:W3:Y:S01]  /*0cc0*/  LDC R8, c[0x0][0x14] ;  /* 0x00000500ff087b82 */ /* 0x000ee20000000800 */
[----:B0-----:R-:W-:-:S04]  /*0cd0*/  @P4 IMAD.WIDE.U32 R2, R3, UR12, R16 ;  /* 0x0000000c03024c25 */ /* 0x001fc8000f8e0010 */
[----:B------:R-:W-:Y:S02]  /*0ce0*/  @P4 IMAD.IADD R3, R3, 0x1, R5 ;  /* 0x0000000103034824 */ /* 0x000fe400078e0205 */
[----:B------:R-:W-:Y:S02]  /*0cf0*/  IMAD.MOV.U32 R5, RZ, RZ, RZ ;  /* 0x000000ffff057224 */ /* 0x000fe400078e00ff */
[----:B-1----:R-:W-:-:S04]  /*0d00*/  @!P4 IMAD.WIDE.U32 R4, R16, R9, R4 ;  /* 0x000000091004c225 */ /* 0x002fc800078e0004 */
[----:B------:R-:W-:Y:S02]  /*0d10*/  @!P4 IMAD.MOV.U32 R2, RZ, RZ, R4 ;  /* 0x000000ffff02c224 */ /* 0x000fe400078e0004 */
[C---:B---3--:R-:W-:Y:S02]  /*0d20*/  IMAD R15, R8.reuse, UR7, RZ ;  /* 0x00000007080f7c24 */ /* 0x048fe4000f8e02ff */
[----:B------:R-:W-:Y:S01]  /*0d30*/  IMAD.WIDE.U32 R8, R8, UR6, RZ ;  /* 0x0000000608087c25 */ /* 0x000fe2000f8e00ff */
[----:B------:R-:W-:-:S03]  /*0d40*/  USHF.R.S32.HI UR6, URZ, 0x6, UR9 ;  /* 0x000000063f067899 */ /* 0x000fc60008011409 */
[----:B------:R-:W-:Y:S02]  /*0d50*/  @!P4 IMAD.MOV.U32 R3, RZ, RZ, R5 ;  /* 0x000000ffff03c224 */ /* 0x000fe400078e0005 */
[----:B------:R-:W-:Y:S01]  /*0d60*/  IMAD.IADD R12, R9, 0x1, R15 ;  /* 0x00000001090c7824 */ /* 0x000fe200078e020f */
[----:B------:R-:W-:Y:S06]  /*0d70*/  @P1 BRA `(.L_x_11) ;  /* 0x0000000000201947 */ /* 0x000fec0003800000 */
[----:B------:R-:W-:Y:S01]  /*0d80*/  UISETP.GE.U32.AND UP0, UPT, UR6, 0x5, UPT ;  /* 0x000000050600788c */ /* 0x000fe2000bf06070 */
[----:B------:R-:W-:Y:S01]  /*0d90*/  IADD3 R2, P1, R2, R8, RZ ;  /* 0x0000000802027210 */ /* 0x000fe20007f3e0ff */
[----:B------:R-:W-:-:S04]  /*0da0*/  UIMAD.WIDE.U32 UR4, UR6, -0x33333333, URZ ;  /* 0xcccccccd060478a5 */ /* 0x000fc8000f8e003f */
[----:B------:R-:W-:Y:S01]  /*0db0*/  USHF.R.U32.HI UR5, URZ, 0x2, UR5 ;  /* 0x000000023f057899 */ /* 0x000fe20008011605 */
[----:B------:R-:W-:Y:S02]  /*0dc0*/  IMAD.X R3, R12, 0x1, R3, P1 ;  /* 0x000000010c037824 */ /* 0x000fe400008e0603 */
[----:B------:R-:W-:Y:S02]  /*0dd0*/  UMOV UR4, URZ ;  /* 0x0000003f00047c82 */ /* 0x000fe40008000000 */
[----:B------:R-:W-:Y:S02]  /*0de0*/  @UP0 ULOP3.LUT UR4, UR5, 0x1, URZ, 0xc0, !UPT ;  /* 0x0000000105040892 */ /* 0x000fe4000f8ec03f */
[----:B------:R-:W-:-:S12]  /*0df0*/  UIMAD UR5, UR5, -0x5, UR6 ;  /* 0xfffffffb050578a4 */ /* 0x000fd8000f8e0206 */
.L_x_11:
[----:B------:R-:W-:Y:S01]  /*0e00*/  ISETP.GE.U32.AND P1, PT, R2, UR10, PT ;  /* 0x0000000a02007c0c */ /* 0x000fe2000bf26070 */
[----:B------:R-:W-:Y:S01]  /*0e10*/  IMAD.MOV.U32 R5, RZ, RZ, -0x1 ;  /* 0xffffffffff057424 */ /* 0x000fe200078e00ff */
[----:B------:R-:W-:Y:S01]  /*0e20*/  PRMT R15, RZ, 0x7610, R15 ;  /* 0x00007610ff0f7816 */ /* 0x000fe2000000000f */
[----:B------:R-:W-:Y:S01]  /*0e30*/  IMAD.MOV.U32 R4, RZ, RZ, -0x1 ;  /* 0xffffffffff047424 */ /* 0x000fe200078e00ff */
[----:B------:R-:W-:Y:S01]  /*0e40*/  ISETP.GE.U32.AND.EX P1, PT, R3, UR11, PT, P1 ;  /* 0x0000000b03007c0c */ /* 0x000fe2000bf26110 */
[----:B------:R-:W-:-:S12]  /*0e50*/  IMAD.MOV.U32 R0, RZ, RZ, -0x1 ;  /* 0xffffffffff007424 */ /* 0x000fd800078e00ff */
[----:B------:R-:W-:Y:S05]  /*0e60*/  @P1 BRA `(.L_x_12) ;  /* 0x0000000400241947 */ /* 0x000fea0003800000 */
[----:B------:R-:W0:Y:S01]  /*0e70*/  LDC.64 R30, c[0x0][0x728] ;  /* 0x0001ca00ff1e7b82 */ /* 0x000e220000000a00 */
[----:B------:R-:W-:Y:S02]  /*0e80*/  IMAD.MOV.U32 R4, RZ, RZ, R2 ;  /* 0x000000ffff047224 */ /* 0x000fe400078e0002 */
[----:B------:R-:W-:-:S05]  /*0e90*/  IMAD.MOV.U32 R5, RZ, RZ, R3 ;  /* 0x000000ffff057224 */ /* 0x000fca00078e0003 */
[----:B------:R-:W1:Y:S08]  /*0ea0*/  LDC R0, c[0x0][0x730] ;  /* 0x0001cc00ff007b82 */ /* 0x000e700000000800 */
[----:B------:R-:W3:Y:S01]  /*0eb0*/  LDC.64 R32, c[0x0][0x720] ;  /* 0x0001c800ff207b82 */ /* 0x000ee20000000a00 */
[----:B0-----:R-:W-:-:S04]  /*0ec0*/  ISETP.NE.U32.AND P1, PT, R30, RZ, PT ;  /* 0x000000ff1e00720c */ /* 0x001fc80003f25070 */
[----:B------:R-:W-:-:S13]  /*0ed0*/  ISETP.NE.AND.EX P1, PT, R31, RZ, PT, P1 ;  /* 0x000000ff1f00720c */ /* 0x000fda0003f25310 */
[----:B-1-3--:R-:W-:Y:S05]  /*0ee0*/  @!P1 BRA `(.L_x_13) ;  /* 0x0000000000289947 */ /* 0x00afea0003800000 */
[----:B------:R-:W0:Y:S02]  /*0ef0*/  LDC R15, c[0x0][0x734] ;  /* 0x0001cd00ff0f7b82 */ /* 0x000e240000000800 */
[----:B0-----:R-:W-:-:S05]  /*0f00*/  IADD3 R15, P1, R2, R15, RZ ;  /* 0x0000000f020f7210 */ /* 0x001fca0007f3e0ff */
[----:B------:R-:W-:-:S04]  /*0f10*/  IMAD.X R27, RZ, RZ, R3, P1 ;  /* 0x000000ffff1b7224 */ /* 0x000fc800008e0603 */
[----:B------:R-:W-:-:S04]  /*0f20*/  IMAD.WIDE.U32 R4, R27, R30, RZ ;  /* 0x0000001e1b047225 */ /* 0x000fc800078e00ff */
[----:B------:R-:W-:-:S04]  /*0f30*/  IMAD.WIDE.U32 R18, P1, R15, R31, R4 ;  /* 0x0000001f0f127225 */ /* 0x000fc80007820004 */
[----:B------:R-:W-:-:S04]  /*0f40*/  IMAD.WIDE.U32 R4, R15, R30, RZ ;  /* 0x0000001e0f047225 */ /* 0x000fc800078e00ff */
[----:B------:R-:W-:Y:S01]  /*0f50*/  IMAD.X R21, RZ, RZ, RZ, P1 ;  /* 0x000000ffff157224 */ /* 0x000fe200008e06ff */
[----:B------:R-:W-:Y:S01]  /*0f60*/  IADD3 RZ, P1, R5, R18, RZ ;  /* 0x0000001205ff7210 */ /* 0x000fe20007f3e0ff */
[----:B------:R-:W-:-:S04]  /*0f70*/  IMAD.MOV.U32 R20, RZ, RZ, R19 ;  /* 0x000000ffff147224 */ /* 0x000fc800078e0013 */
[----:B------:R-:W-:-:S08]  /*0f80*/  IMAD.WIDE.U32.X R4, R27, R31, R20, P1 ;  /* 0x0000001f1b047225 */ /* 0x000fd000008e0414 */
.L_x_13:
[----:B------:R-:W0:Y:S01]  /*0f90*/  LDC.64 R34, c[0x0][0x740] ;  /* 0x0001d000ff227b82 */ /* 0x000e220000000a00 */
[-CC-:B------:R-:W-:Y:S01]  /*0fa0*/  SHF.R.U64 R37, R4, R0.reuse, R5.reuse ;  /* 0x0000000004257219 */ /* 0x180fe20000001205 */
[----:B------:R-:W-:Y:S01]  /*0fb0*/  IMAD.MOV.U32 R36, RZ, RZ, 0x1 ;  /* 0x00000001ff247424 */ /* 0x000fe200078e00ff */
[----:B------:R-:W-:Y:S02]  /*0fc0*/  SHF.R.U32.HI R0, RZ, R0, R5 ;  /* 0x00000000ff007219 */ /* 0x000fe40000011605 */
[----:B------:R-:W-:-:S03]  /*0fd0*/  IADD3 R15, P1, RZ, -R37, RZ ;  /* 0x80000025ff0f7210 */ /* 0x000fc60007f3e0ff */
[----:B------:R-:W1:Y:S02]  /*0fe0*/  LDC R18, c[0x0][0x718] ;  /* 0x0001c600ff127b82 */ /* 0x000e640000000800 */
[----:B------:R-:W-:-:S04]  /*0ff0*/  IMAD.X R5, RZ, RZ, ~R0, P1 ;  /* 0x000000ffff057224 */ /* 0x000fc800008e0e00 */
[-C--:B------:R-:W-:Y:S02]  /*1000*/  IMAD R0, R5, R32.reuse, RZ ;  /* 0x0000002005007224 */ /* 0x080fe400078e02ff */
[----:B------:R-:W3:Y:S01]  /*1010*/  LDC R20, c[0x0][0x708] ;  /* 0x0001c200ff147b82 */ /* 0x000ee20000000800 */
[----:B------:R-:W-:-:S04]  /*1020*/  IMAD.WIDE.U32 R4, R15, R32, R2 ;  /* 0x000000200f047225 */ /* 0x000fc800078e0002 */
[----:B------:R-:W-:Y:S02]  /*1030*/  IMAD R15, R15, R33, R0 ;  /* 0x000000210f0f7224 */ /* 0x000fe400078e0200 */
[----:B------:R-:W-:Y:S01]  /*1040*/  IMAD.MOV.U32 R0, RZ, RZ, -0x1 ;  /* 0xffffffffff007424 */ /* 0x000fe200078e00ff */
[----:B------:R-:W2:Y:S01]  /*1050*/  LDC R31, c[0x0][0x758] ;  /* 0x0001d600ff1f7b82 */ /* 0x000ea20000000800 */
[----:B------:R-:W-:Y:S01]  /*1060*/  IMAD.IADD R5, R5, 0x1, R15 ;  /* 0x0000000105057824 */ /* 0x000fe200078e020f */
[----:B0-----:R-:W-:-:S04]  /*1070*/  ISETP.NE.U32.AND P1, PT, R34, RZ, PT ;  /* 0x000000ff2200720c */ /* 0x001fc80003f25070 */
[----:B------:R-:W-:Y:S02]  /*1080*/  ISETP.NE.AND.EX P1, PT, R35, RZ, PT, P1 ;  /* 0x000000ff2300720c */ /* 0x000fe40003f25310 */
[----:B------:R-:W0:Y:S01]  /*1090*/  LDC R29, c[0x0][0x700] ;  /* 0x0001c000ff1d7b82 */ /* 0x000e220000000800 */
[-CC-:B-1----:R-:W-:Y:S02]  /*10a0*/  SHF.R.U64 R26, R4, R18.reuse, R5.reuse ;  /* 0x00000012041a7219 */ /* 0x182fe40000001205 */
[----:B------:R-:W-:-:S05]  /*10b0*/  SHF.R.U32.HI R5, RZ, R18, R5 ;  /* 0x00000012ff057219 */ /* 0x000fca0000011605 */
[----:B------:R-:W1:Y:S01]  /*10c0*/  LDC R30, c[0x0][0x748] ;  /* 0x0001d200ff1e7b82 */ /* 0x000e620000000800 */
[-CC-:B---3--:R-:W-:Y:S02]  /*10d0*/  SHF.R.U64 R38, R26, R20.reuse, R5.reuse ;  /* 0x000000141a267219 */ /* 0x188fe40000001205 */
[----:B------:R-:W-:-:S05]  /*10e0*/  SHF.R.U32.HI R4, RZ, R20, R5 ;  /* 0x00000014ff047219 */ /* 0x000fca0000011605 */
[----:B------:R-:W3:Y:S01]  /*10f0*/  LDC R32, c[0x0][0x738] ;  /* 0x0001ce00ff207b82 */ /* 0x000ee20000000800 */
[-CC-:B--2---:R-:W-:Y:S02]  /*1100*/  SHF.R.U64 R40, R38, R31.reuse, R4.reuse ;  /* 0x0000001f26287219 */ /* 0x184fe40000001204 */
[-C--:B------:R-:W-:Y:S02]  /*1110*/  SHF.L.U32 R0, R0, R31.reuse, RZ ;  /* 0x0000001f00007219 */ /* 0x080fe400000006ff */
[----:B------:R-:W-:Y:S01]  /*1120*/  SHF.R.U32.HI R5, RZ, R31, R4 ;  /* 0x0000001fff057219 */ /* 0x000fe20000011604 */
[----:B------:R-:W-:Y:S01]  /*1130*/  IMAD.MOV.U32 R4, RZ, RZ, R40 ;  /* 0x000000ffff047224 */ /* 0x000fe200078e0028 */
[----:B------:R-:W-:Y:S01]  /*1140*/  LOP3.LUT R15, RZ, R0, RZ, 0x33, !PT ;  /* 0x00000000ff0f7212 */ /* 0x000fe200078e33ff */
[----:B------:R-:W2:Y:S01]  /*1150*/  LDC R33, c[0x0][0x710] ;  /* 0x0001c400ff217b82 */ /* 0x000ea20000000800 */
[----:B------:R-:W-:Y:S05]  /*1160*/  @!P1 BRA `(.L_x_14) ;  /* 0x0000000000289947 */ /* 0x000fea0003800000 */
[----:B------:R-:W4:Y:S02]  /*1170*/  LDC R21, c[0x0][0x74c] ;  /* 0x0001d300ff157b82 */ /* 0x000f240000000800 */
[----:B----4-:R-:W-:-:S05]  /*1180*/  IADD3 R21, P1, R40, R21, RZ ;  /* 0x0000001528157210 */ /* 0x010fca0007f3e0ff */
        /* <DEDUP_REMOVED lines=8> */
.L_x_14:
[----:B-1----:R-:W-:Y:S01]  /*1210*/  SHF.R.U64 R4, R4, R30, R5 ;  /* 0x0000001e04047219 */ /* 0x002fe20000001205 */
[----:B0-----:R-:W-:Y:S01]  /*1220*/  VIADD R5, R29, 0xffffffff ;  /* 0xffffffff1d057836 */ /* 0x001fe20000000000 */
[----:B------:R-:W-:Y:S01]  /*1230*/  SHF.L.U32 R0, R36, R31, RZ ;  /* 0x0000001f24007219 */ /* 0x000fe200000006ff */
[----:B------:R-:W-:Y:S01]  /*1240*/  @P4 IMAD R23, R25, R28, R16 ;  /* 0x0000001c19174224 */ /* 0x000fe200078e0210 */
[----:B------:R-:W-:Y:S01]  /*1250*/  LOP3.LUT R15, R38, R15, RZ, 0xc0, !PT ;  /* 0x0000000f260f7212 */ /* 0x000fe200078ec0ff */
[----:B------:R-:W-:Y:S01]  /*1260*/  IMAD.MOV R17, RZ, RZ, -R4 ;  /* 0x000000ffff117224 */ /* 0x000fe200078e0a04 */
[----:B------:R-:W-:-:S03]  /*1270*/  LOP3.LUT R26, R26, R5, RZ, 0xc0, !PT ;  /* 0x000000051a1a7212 */ /* 0x000fc600078ec0ff */
[----:B------:R-:W-:Y:S02]  /*1280*/  IMAD R4, R0, R4, R15 ;  /* 0x0000000400047224 */ /* 0x000fe400078e020f */
[----:B---3--:R-:W-:Y:S02]  /*1290*/  IMAD R0, R17, R32, R40 ;  /* 0x0000002011007224 */ /* 0x008fe400078e0228 */
[----:B--2---:R-:W-:Y:S02]  /*12a0*/  IMAD R5, R4, R33, R23 ;  /* 0x0000002104057224 */ /* 0x004fe400078e0217 */
[----:B------:R-:W-:Y:S02]  /*12b0*/  IMAD R0, R0, R29, R26 ;  /* 0x0000001d00007224 */ /* 0x000fe400078e021a */
[----:B------:R-:W-:-:S03]  /*12c0*/  IMAD.MOV.U32 R15, RZ, RZ, 0x1 ;  /* 0x00000001ff0f7424 */ /* 0x000fc600078e00ff */
[----:B------:R-:W-:Y:S02]  /*12d0*/  SEL R4, R0, R5, !P4 ;  /* 0x0000000500047207 */ /* 0x000fe40006000000 */
[----:B------:R-:W-:Y:S01]  /*12e0*/  SEL R5, R5, R0, !P4 ;  /* 0x0000000005057207 */ /* 0x000fe20006000000 */
[----:B------:R-:W-:-:S07]  /*12f0*/  IMAD.MOV.U32 R0, RZ, RZ, R37 ;  /* 0x000000ffff007224 */ /* 0x000fce00078e0025 */
.L_x_12:
[----:B------:R-:W-:Y:S05]  /*1300*/  @!P3 BRA `(.L_x_15) ;  /* 0x00000000000cb947 */ /* 0x000fea0003800000 */
[----:B------:R-:W-:Y:S01]  /*1310*/  UCGABAR_WAIT ;  /* 0x0000000000007dc7 */ /* 0x000fe20008000000 */
[----:B------:R-:W-:Y:S01]  /*1320*/  CCTL.IVALL ;  /* 0x00000000ff00798f */ /* 0x000fe20002000000 */
[----:B------:R-:W-:Y:S05]  /*1330*/  BRA `(.L_x_16) ;  /* 0x0000000000047947 */ /* 0x000fea0003800000 */
.L_x_15:
[----:B------:R-:W-:Y:S06]  /*1340*/  BAR.SYNC.DEFER_BLOCKING 0x0 ;  /* 0x0000000000007b1d */ /* 0x000fec0000010000 */
.L_x_16:
[----:B------:R-:W-:Y:S05]  /*1350*/  @!P2 BRA `(.L_x_17) ;  /* 0x0000005c004ca947 */ /* 0x000fea0003800000 */
[----:B------:R-:W-:-:S13]  /*1360*/  ISETP.GT.U32.AND P1, PT, R39, 0x1, PT ;  /* 0x000000012700780c */ /* 0x000fda0003f24070 */
[----:B------:R-:W-:Y:S05]  /*1370*/  @P1 EXIT ;  /* 0x000000000000194d */ /* 0x000fea0003800000 */
.L_x_18:
[----:B------:R-:W-:-:S08]  /*1380*/  NOP ;  /* 0x0000000000007918 */ /* 0x000fd00000000000 */
[----:B------:R-:W0:Y:S02]  /*1390*/  USETMAXREG.TRY_ALLOC.CTAPOOL UP0, 0xe8 ;  /* 0x000000e8000079c8 */ /* 0x000e240008000600 */
[----:B0-----:R-:W-:-:S13]  /*13a0*/  PLOP3.LUT P1, PT, PT, PT, UP0, 0x80, 0x0 ;  /* 0x000000000000781c */ /* 0x001fda0003f2f008 */
[----:B------:R-:W-:Y:S05]  /*13b0*/  @!P1 BRA `(.L_x_18) ;  /* 0xfffffffc00f09947 */ /* 0x000fea000383ffff */
[----:B------:R-:W-:-:S13]  /*13c0*/  LOP3.LUT P1, RZ, R15, 0xff, RZ, 0xc0, !PT ;  /* 0x000000ff0fff7812 */ /* 0x000fda000782c0ff */
[----:B------:R-:W-:Y:S05]  /*13d0*/  @!P1 EXIT ;  /* 0x000000000000994d */ /* 0x000fea0003800000 */
[-C--:B------:R-:W-:Y:S01]  /*13e0*/  LEA.HI R10, R11, R11.reuse, RZ, 0x1 ;  /* 0x0000000b0b0a7211 */ /* 0x080fe200078f08ff */
[----:B------:R-:W0:Y:S01]  /*13f0*/  LDC R23, c[0x0][0x758] ;  /* 0x0001d600ff177b82 */ /* 0x000e220000000800 */
[-C--:B------:R-:W-:Y:S01]  /*1400*/  LEA.HI R15, R24, R11.reuse, RZ, 0x2 ;  /* 0x0000000b180f7211 */ /* 0x080fe200078f10ff */
[----:B------:R-:W-:Y:S01]  /*1410*/  ULDC.64 UR12, c[0x0][0x6b0] ;  /* 0x0001ac00000c7ab9 */ /* 0x000fe20000000a00 */
[----:B------:R-:W-:Y:S01]  /*1420*/  LOP3.LUT R10, R10, 0x3ffffe, RZ, 0xc0, !PT ;  /* 0x003ffffe0a0a7812 */ /* 0x000fe200078ec0ff */
[----:B------:R-:W-:Y:S01]  /*1430*/  ULDC.64 UR8, c[0x0][0x6c8] ;  /* 0x0001b20000087ab9 */ /* 0x000fe20000000a00 */
[----:B------:R-:W-:Y:S01]  /*1440*/  LOP3.LUT R18, R15, 0xfffffffc, RZ, 0xc0, !PT ;  /* 0xfffffffc0f127812 */ /* 0x000fe200078ec0ff */
[----:B------:R-:W-:Y:S01]  /*1450*/  USHF.L.U64.HI UR7, UR12, 0x5, UR13 ;  /* 0x000000050c077899 */ /* 0x000fe2000801020d */
[----:B------:R-:W-:Y:S01]  /*1460*/  LEA.HI R24, R24, R11, RZ, 0x5 ;  /* 0x0000000b18187211 */ /* 0x000fe200078f28ff */
[----:B------:R-:W1:Y:S01]  /*1470*/  S2UR UR10, SR_CgaCtaId ;  /* 0x00000000000a79c3 */ /* 0x000e620000008800 */
[--C-:B------:R-:W-:Y:S01]  /*1480*/  SHF.R.S32.HI R16, RZ, 0x2, R15.reuse ;  /* 0x00000002ff107819 */ /* 0x100fe2000001140f */
[C---:B------:R-:W-:Y:S01]  /*1490*/  IMAD.IADD R10, R11.reuse, 0x1, -R10 ;  /* 0x000000010b0a7824 */ /* 0x040fe200078e0a0a */
[----:B------:R-:W-:Y:S01]  /*14a0*/  SHF.R.S32.HI R17, RZ, 0x1f, R15 ;  /* 0x0000001fff117819 */ /* 0x000fe2000001140f */
[----:B------:R-:W-:Y:S01]  /*14b0*/  IMAD.IADD R11, R11, 0x1, -R18 ;  /* 0x000000010b0b7824 */ /* 0x000fe200078e0a12 */
[----:B------:R-:W-:Y:S01]  /*14c0*/  SHF.R.S32.HI R24, RZ, 0x5, R24 ;  /* 0x00000005ff187819 */ /* 0x000fe20000011418 */
[----:B------:R-:W-:Y:S01]  /*14d0*/  USHF.L.U64.HI UR13, UR8, 0x5, UR9 ;  /* 0x00000005080d7899 */ /* 0x000fe20008010209 */
[----:B------:R-:W-:Y:S01]  /*14e0*/  LEA.HI R17, R17, R16, RZ, 0x3 ;  /* 0x0000001011117211 */ /* 0x000fe200078f18ff */
[----:B------:R-:W3:Y:S01]  /*14f0*/  LDC R18, c[0x0][0x288] ;  /* 0x0000a200ff127b82 */ /* 0x000ee20000000800 */
[----:B------:R-:W-:Y:S01]  /*1500*/  UIADD3 UR9, UR16, -0x1, URZ ;  /* 0xffffffff10097890 */ /* 0x000fe2000fffe03f */
[----:B------:R-:W-:Y:S01]  /*1510*/  IMAD R10, R24, 0x2, R10 ;  /* 0x00000002180a7824 */ /* 0x000fe200078e020a */
[----:B------:R-:W-:Y:S01]  /*1520*/  LOP3.LUT R17, R17, 0xfffffff8, RZ, 0xc0, !PT ;  /* 0xfffffff811117812 */ /* 0x000fe200078ec0ff */
[----:B------:R-:W-:Y:S01]  /*1530*/  IMAD.MOV.U32 R22, RZ, RZ, 0x1 ;  /* 0x00000001ff167424 */ /* 0x000fe200078e00ff */
[----:B------:R-:W-:Y:S01]  /*1540*/  UISETP.NE.AND UP0, UPT, UR9, URZ, UPT ;  /* 0x0000003f0900728c */ /* 0x000fe2000bf05270 */
[----:B------:R-:W-:Y:S01]  /*1550*/  VIMNMX R21, RZ, UR6, PT ;  /* 0x00000006ff157c48 */ /* 0x000fe2000bfe0100 */
[----:B------:R-:W-:Y:S01]  /*1560*/  USHF.L.U32 UR15, UR8, 0x5, URZ ;  /* 0x00000005080f7899 */ /* 0x000fe2000800063f */
[----:B------:R-:W2:Y:S01]  /*1570*/  LDC R20, c[0x0][0x700] ;  /* 0x0001c000ff147b82 */ /* 0x000ea20000000800 */
[----:B------:R-:W-:Y:S01]  /*1580*/  IMAD.IADD R17, R16, 0x1, -R17 ;  /* 0x0000000110117824 */ /* 0x000fe200078e0a11 */
[----:B------:R-:W-:Y:S01]  /*1590*/  UMOV UR14, 0x400 ;  /* 0x00000400000e7882 */ /* 0x000fe20000000000 */
[----:B------:R-:W-:Y:S01]  /*15a0*/  IMAD.MOV.U32 R16, RZ, RZ, -0x1 ;  /* 0xffffffffff107424 */ /* 0x000fe200078e00ff */
[----:B------:R-:W-:Y:S01]  /*15b0*/  USHF.L.U32 UR8, UR9, 0x3, URZ ;  /* 0x0000000309087899 */ /* 0x000fe2000800063f */
[--C-:B------:R-:W-:Y:S01]  /*15c0*/  IMAD R25, R10, 0x8, R17.reuse ;  /* 0x000000080a197824 */ /* 0x100fe200078e0211 */
[----:B------:R-:W-:Y:S01]  /*15d0*/  USEL UR9, URZ, 0x1, UP0 ;  /* 0x000000013f097887 */ /* 0x000fe20008000000 */
[--C-:B------:R-:W-:Y:S01]  /*15e0*/  IMAD R10, R24, 0x10, R17.reuse ;  /* 0x00000010180a7824 */ /* 0x100fe200078e0211 */
[-C--:B0-----:R-:W-:Y:S01]  /*15f0*/  SHF.L.U32 R16, R16, R23.reuse, RZ ;  /* 0x0000001710107219 */ /* 0x081fe200000006ff */
[----:B------:R-:W-:Y:S01]  /*1600*/  USHF.L.U32 UR12, UR12, 0x5, URZ ;  /* 0x000000050c0c7899 */ /* 0x000fe2000800063f */
[----:B------:R-:W-:Y:S01]  /*1610*/  SHF.L.U32 R23, R22, R23, RZ ;  /* 0x0000001716177219 */ /* 0x000fe200000006ff */
[----:B-1----:R-:W-:Y:S01]  /*1620*/  ULEA UR14, UR10, UR14, 0x18 ;  /* 0x0000000e0a0e7291 */ /* 0x002fe2000f8ec03f */
[----:B------:R-:W-:Y:S01]  /*1630*/  SHF.L.U64.HI R22, R8, 0x1, R12 ;  /* 0x0000000108167819 */ /* 0x000fe2000001020c */
[----:B------:R-:W-:Y:S01]  /*1640*/  IMAD.SHL.U32 R12, R25, 0x80, RZ ;  /* 0x00000080190c7824 */ /* 0x000fe200078e00ff */
[----:B------:R-:W-:Y:S01]  /*1650*/  ULDC UR11, c[0x0][0x284] ;  /* 0x0000a100000b7ab9 */ /* 0x000fe20000000800 */
[----:B------:R-:W-:Y:S01]  /*1660*/  IMAD R15, R24, -0x10, -R17 ;  /* 0xfffffff0180f7824 */ /* 0x000fe200078e0a11 */
[----:B------:R-:W-:Y:S01]  /*1670*/  LOP3.LUT R19, RZ, R16, RZ, 0x33, !PT ;  /* 0x00000010ff137212 */ /* 0x000fe200078e33ff */
[----:B------:R-:W-:Y:S01]  /*1680*/  UIADD3 UR23, UR14, 0x60, URZ ;  /* 0x000000600e177890 */ /* 0x000fe2000fffe03f */
[C---:B---3--:R-:W-:Y:S01]  /*1690*/  IMAD R18, R11.reuse, -0x2, R18 ;  /* 0xfffffffe0b127824 */ /* 0x048fe200078e0212 */
[----:B------:R-:W-:Y:S01]  /*16a0*/  ULOP3.LUT UR8, UR8, 0x8, URZ, 0xc0, !UPT ;  /* 0x0000000808087892 */ /* 0x000fe2000f8ec03f */
[----:B------:R-:W-:Y:S01]  /*16b0*/  IMAD.WIDE R16, R11, 0x2, RZ ;  /* 0x000000020b107825 */ /* 0x000fe200078e02ff */
[----:B------:R-:W-:Y:S01]  /*16c0*/  UIADD3 UR26, UP1, UR12, 0x20, URZ ;  /* 0x000000200c1a7890 */ /* 0x000fe2000ff3e03f */
[----:B------:R-:W-:Y:S01]  /*16d0*/  LOP3.LUT R103, R6, 0x1, RZ, 0xfc, !PT ;  /* 0x0000000106677812 */ /* 0x000fe200078efcff */
[----:B------:R-:W-:Y:S01]  /*16e0*/  UIADD3 UR25, UP2, UR15, 0x20, URZ ;  /* 0x000000200f197890 */ /* 0x000fe2000ff5e03f */
[----:B------:R-:W-:Y:S01]  /*16f0*/  IADD3 R21, -R21, UR6, RZ ;  /* 0x0000000615157c10 */ /* 0x000fe2000fffe1ff */
[----:B--2---:R-:W-:Y:S01]  /*1700*/  VIADD R20, R20, 0xffffffff ;  /* 0xffffffff14147836 */ /* 0x004fe20000000000 */
[----:B------:R-:W-:Y:S01]  /*1710*/  SHF.R.S32.HI R11, RZ, 0x1f, R10 ;  /* 0x0000001fff0b7819 */ /* 0x000fe2000001140a */
[----:B------:R-:W-:Y:S01]  /*1720*/  IMAD.U32 R102, RZ, RZ, UR9 ;  /* 0x00000009ff667e24 */ /* 0x000fe2000f8e00ff */
[----:B------:R-:W-:Y:S01]  /*1730*/  SHF.R.S32.HI R12, RZ, 0x3, R12 ;  /* 0x00000003ff0c7819 */ /* 0x000fe2000001140c */
[----:B------:R-:W-:Y:S01]  /*1740*/  VIADD R15, R15, UR11 ;  /* 0x0000000b0f0f7c36 */ /* 0x000fe20008000000 */
[----:B------:R-:W-:-:S02]  /*1750*/  USHF.L.U32 UR24, UR6, 0x1, URZ ;  /* 0x0000000106187899 */ /* 0x000fc4000800063f */
[----:B------:R-:W-:Y:S02]  /*1760*/  ULEA UR16, UR16, UR23, 0x3 ;  /* 0x0000001710107291 */ /* 0x000fe4000f8e183f */
[----:B------:R-:W-:Y:S02]  /*1770*/  ULOP3.LUT UR27, UR8, 0x8, URZ, 0x3c, !UPT ;  /* 0x00000008081b7892 */ /* 0x000fe4000f8e3c3f */
[----:B------:R-:W-:Y:S02]  /*1780*/  ULOP3.LUT UR17, UR8, 0x18, URZ, 0x3c, !UPT ;  /* 0x0000001808117892 */ /* 0x000fe4000f8e3c3f */
[----:B------:R-:W-:Y:S02]  /*1790*/  UIADD3.X UR29, URZ, UR7, URZ, UP1, !UPT ;  /* 0x000000073f1d7290 */ /* 0x000fe40008ffe43f */
[----:B------:R-:W-:-:S12]  /*17a0*/  UIADD3.X UR28, URZ, UR13, URZ, UP2, !UPT ;  /* 0x0000000d3f1c7290 */ /* 0x000fd800097fe43f */
.L_x_161:
[----:B------:R-:W-:Y:S01]  /*17b0*/  SHF.L.U32 R24, R102, 0x1f, RZ ;  /* 0x0000001f66187819 */ /* 0x000fe200000006ff */
[----:B------:R-:W-:Y:S01]  /*17c0*/  IMAD.MOV.U32 R87, RZ, RZ, RZ ;  /* 0x000000ffff577224 */ /* 0x000fe200078e00ff */
[----:B------:R-:W-:Y:S02]  /*17d0*/  ISETP.GE.AND P2, PT, R21, 0x1, PT ;  /* 0x000000011500780c */ /* 0x000fe40003f46270 */
[----:B------:R-:W0:Y:S02]  /*17e0*/  SYNCS.PHASECHK.TRANS64.TRYWAIT P1, [UR16+-0x8], R24 ;  /* 0xfffff818ff0075a7 */ /* 0x000e240008020150 */
[----:B012345:R-:W-:Y:S09]  /*17f0*/  @!P1 BRA `(.L_x_19) ;  /* 0x0000006800b09947 */ /* 0x03fff20003800000 */
.L_x_184:
[----:B0-----:R-:W-:Y:S02]  /*1800*/  CS2R R24, SRZ ;  /* 0x0000000000187805 */ /* 0x001fe4000001ff00 */
[----:B------:R-:W-:Y:S02]  /*1810*/  CS2R R26, SRZ ;  /* 0x00000000001a7805 */ /* 0x000fe4000001ff00 */
[----:B------:R-:W-:Y:S02]  /*1820*/  CS2R R28, SRZ ;  /* 0x00000000001c7805 */ /* 0x000fe4000001ff00 */
[----:B------:R-:W-:Y:S02]  /*1830*/  CS2R R30, SRZ ;  /* 0x00000000001e7805 */ /* 0x000fe4000001ff00 */
[----:B------:R-:W-:Y:S02]  /*1840*/  CS2R R32, SRZ ;  /* 0x0000000000207805 */ /* 0x000fe4000001ff00 */
[----:B------:R-:W-:-:S02]  /*1850*/  CS2R R34, SRZ ;  /* 0x0000000000227805 */ /* 0x000fc4000001ff00 */
[----:B------:R-:W-:Y:S02]  /*1860*/  CS2R R36, SRZ ;  /* 0x0000000000247805 */ /* 0x000fe4000001ff00 */
        /* <DEDUP_REMOVED lines=23> */
[----:B------:R-:W-:Y:S01]  /*19e0*/  CS2R R84, SRZ ;  /* 0x0000000000547805 */ /* 0x000fe2000001ff00 */
[----:B------:R-:W-:Y:S01]  /*19f0*/  IMAD.MOV.U32 R86, RZ, RZ, RZ ;  /* 0x000000ffff567224 */ /* 0x000fe200078e00ff */
[----:B------:R-:W-:Y:S06]  /*1a00*/  @!P2 BRA `(.L_x_20) ;  /* 0x000000040020a947 */ /* 0x000fec0003800000 */
[----:B------:R-:W-:Y:S01]  /*1a10*/  IMAD.MOV.U32 R92, RZ, RZ, R21 ;  /* 0x000000ffff5c7224 */ /* 0x000fe200078e0015 */
[----:B------:R-:W-:Y:S01]  /*1a20*/  UPLOP3.LUT UP0, UPT, UPT, UPT, UPT, 0x40, 0x0 ;  /* 0x000000000000789c */ /* 0x000fe20003f0e870 */
[----:B------:R-:W-:Y:S01]  /*1a30*/  IMAD.U32 R94, RZ, RZ, UR4 ;  /* 0x00000004ff5e7e24 */ /* 0x000fe2000f8e00ff */
[----:B------:R-:W-:Y:S01]  /*1a40*/  UMOV UR18, UR5 ;  /* 0x0000000500127c82 */ /* 0x000fe20008000000 */
[----:B------:R-:W-:-:S08]  /*1a50*/  IMAD.U32 R93, RZ, RZ, UR5 ;  /* 0x00000005ff5d7e24 */ /* 0x000fd0000f8e00ff */
.L_x_27:
[----:B------:R-:W-:-:S13]  /*1a60*/  ISETP.NE.AND P2, PT, R103, 0x3, PT ;  /* 0x000000036700780c */ /* 0x000fda0003f45270 */
[----:B0-----:R-:W-:Y:S05]  /*1a70*/  @!P2 BRA `(.L_x_21) ;  /* 0x000000000004a947 */ /* 0x001fea0003800000 */
[----:B------:R-:W-:Y:S01]  /*1a80*/  BPT.TRAP 0x1 ;  /* 0x000000040000795c */ /* 0x000fe20000300000 */
.L_x_21:
[----:B------:R-:W-:Y:S01]  /*1a90*/  ULEA UR8, UR18, UR14, 0x3 ;  /* 0x0000000e12087291 */ /* 0x000fe2000f8e183f */
[----:B------:R-:W-:-:S08]  /*1aa0*/  SHF.L.U32 R89, R94, 0x1f, RZ ;  /* 0x0000001f5e597819 */ /* 0x000fd000000006ff */
[----:B------:R0:W1:Y:S01]  /*1ab0*/  SYNCS.PHASECHK.TRANS64.TRYWAIT P1, [UR8], R89 ;  /* 0x00000059ff0075a7 */ /* 0x0000620008020148 */
[----:B------:R-:W-:Y:S05]  /*1ac0*/  @!P2 BRA `(.L_x_22) ;  /* 0x000000000004a947 */ /* 0x000fea0003800000 */
[----:B------:R-:W-:Y:S01]  /*1ad0*/  BPT.TRAP 0x1 ;  /* 0x000000040000795c */ /* 0x000fe20000300000 */
.L_x_22:
[----:B------:R-:W-:-:S04]  /*1ae0*/  IMAD.U32 R91, RZ, RZ, UR18 ;  /* 0x00000012ff5b7e24 */ /* 0x000fc8000f8e00ff */
[----:B------:R-:W-:Y:S01]  /*1af0*/  IMAD R88, R91, 0x400, R12 ;  /* 0x000004005b587824 */ /* 0x000fe200078e020c */
[----:B-1----:R-:W-:Y:S06]  /*1b00*/  @P1 BRA `(.L_x_23) ;  /* 0x0000000000081947 */ /* 0x002fec0003800000 */
[----:B------:R-:W1:Y:S02]  /*1b10*/  SYNCS.PHASECHK.TRANS64.TRYWAIT P1, [UR8], R89 ;  /* 0x00000059ff0075a7 */ /* 0x000e640008020148 */
[----:B-1----:R-:W-:Y:S05]  /*1b20*/  @!P1 BRA `(.L_x_24) ;  /* 0x0000006400fc9947 */ /* 0x002fea0003800000 */
.L_x_23:
[----:B01----:R-:W0:Y:S01]  /*1b30*/  LDS.128 R88, [R88+UR14+0x32180] ;  /* 0x0321800e58587984 */ /* 0x003e220008000c00 */
[----:B------:R-:W-:Y:S02]  /*1b40*/  UIADD3 UR8, UR14, 0x180, URZ ;  /* 0x000001800e087890 */ /* 0x000fe4000fffe03f */
[----:B------:R-:W-:Y:S02]  /*1b50*/  UIADD3 UR9, UR14, 0xa180, URZ ;  /* 0x0000a1800e097890 */ /* 0x000fe4000fffe03f */
[----:B------:R-:W-:Y:S02]  /*1b60*/  USHF.R.U32.HI UR8, URZ, 0x4, UR8 ;  /* 0x000000043f087899 */ /* 0x000fe40008011608 */
[----:B------:R-:W-:Y:S02]  /*1b70*/  USHF.R.U32.HI UR9, URZ, 0x4, UR9 ;  /* 0x000000043f097899 */ /* 0x000fe40008011609 */
[----:B------:R-:W-:Y:S02]  /*1b80*/  ULOP3.LUT UR8, UR8, 0x3fff, URZ, 0xc0, !UPT ;  /* 0x00003fff08087892 */ /* 0x000fe4000f8ec03f */
[----:B------:R-:W-:-:S02]  /*1b90*/  ULOP3.LUT UR9, UR9, 0x3fff, URZ, 0xc0, !UPT ;  /* 0x00003fff09097892 */ /* 0x000fc4000f8ec03f */
[----:B------:R-:W-:Y:S02]  /*1ba0*/  ULOP3.LUT UR8, UR8, 0x10000, URZ, 0xfc, !UPT ;  /* 0x0001000008087892 */ /* 0x000fe4000f8efc3f */
[----:B------:R-:W-:Y:S02]  /*1bb0*/  ULOP3.LUT UR9, UR9, 0x10000, URZ, 0xfc, !UPT ;  /* 0x0001000009097892 */ /* 0x000fe4000f8efc3f */
[----:B------:R-:W-:Y:S02]  /*1bc0*/  ULEA UR19, UR18, UR8, 0x9 ;  /* 0x0000000812137291 */ /* 0x000fe4000f8e483f */
[----:B------:R-:W-:Y:S01]  /*1bd0*/  ULEA UR22, UR18, UR9, 0xb ;  /* 0x0000000912167291 */ /* 0x000fe2000f8e583f */
[----:B------:R-:W-:Y:S02]  /*1be0*/  UMOV UR11, 0x40000040 ;  /* 0x40000040000b7882 */ /* 0x000fe40000000000 */
[----:B------:R-:W-:Y:S02]  /*1bf0*/  UMOV UR9, 0x40000040 ;  /* 0x4000004000097882 */ /* 0x000fe40000000000 */
[----:B------:R-:W-:-:S02]  /*1c00*/  UMOV UR8, UR19 ;  /* 0x0000001300087c82 */ /* 0x000fc40008000000 */
[----:B------:R-:W-:Y:S01]  /*1c10*/  UMOV UR10, UR22 ;  /* 0x00000016000a7c82 */ /* 0x000fe20008000000 */
[----:B0-----:R-:W-:-:S06]  /*1c20*/  WARPGROUP.ARRIVE ;  /* 0x00000000000079c5 */ /* 0x001fcc0000000000 */
[----:B------:R-:W-:Y:S01]  /*1c30*/  HGMMA.SP.64x128x32.F32.BF16 R24, gdesc[UR8], R24, UP0, R88, 0x0 ;  /* 0x09e05800081879f0 */ /* 0x000fe2000bf01a18 */
[----:B------:R-:W-:Y:S02]  /*1c40*/  UIADD3 UR8, UR19, 0x2, URZ ;  /* 0x0000000213087890 */ /* 0x000fe4000fffe03f */
[----:B------:R-:W-:Y:S01]  /*1c50*/  UIADD3 UR10, UR22, 0x4, URZ ;  /* 0x00000004160a7890 */ /* 0x000fe2000fffe03f */
[----:B------:R-:W-:Y:S01]  /*1c60*/  UMOV UR9, 0x40000040 ;  /* 0x4000004000097882 */ /* 0x000fe20000000000 */
[----:B------:R-:W-:-:S11]  /*1c70*/  UMOV UR11, 0x40000040 ;  /* 0x40000040000b7882 */ /* 0x000fd60000000000 */
[----:B------:R-:W-:Y:S01]  /*1c80*/  HGMMA.SP.64x128x32.F32.BF16 R24, gdesc[UR8], R24, R89, 0x0 ;  /* 0x09e05900081879f0 */ /* 0x000fe20008701a18 */
        /* <DEDUP_REMOVED lines=9> */
[----:B------:R-:W-:Y:S03]  /*1d20*/  HGMMA.SP.64x128x32.F32.BF16 R24, gdesc[UR8], R24, R91, 0x0, gsb0 ;  /* 0x09e05b00081879f0 */ /* 0x000fe60008001a18 */
[----:B------:R-:W-:Y:S02]  /*1d30*/  WARPGROUP.DEPBAR.LE gsb0, 0x0 ;  /* 0x00008000000079c5 */ /* 0x000fe40000010000 */
[----:B------:R-:W-:Y:S05]  /*1d40*/  @!P2 BRA `(.L_x_25) ;  /* 0x000000000004a947 */ /* 0x000fea0003800000 */
[----:B------:R-:W-:Y:S01]  /*1d50*/  BPT.TRAP 0x1 ;  /* 0x000000040000795c */ /* 0x000fe20000300000 */
.L_x_25:
[----:B------:R-:W-:Y:S02]  /*1d60*/  @P0 LEA R88, R93, UR14, 0x3 ;  /* 0x0000000e5d580c11 */ /* 0x000fe4000f8e18ff */
[----:B------:R-:W-:-:S03]  /*1d70*/  ISETP.GT.U32.AND P1, PT, R6, 0x1, PT ;  /* 0x000000010600780c */ /* 0x000fc60003f24070 */
[----:B------:R-:W-:-:S05]  /*1d80*/  @P0 VIADD R88, R88, 0x28 ;  /* 0x0000002858580836 */ /* 0x000fca0000000000 */
[----:B------:R-:W-:-:S04]  /*1d90*/  @P0 PRMT R88, R7, 0x654, R88 ;  /* 0x0000065407580816 */ /* 0x000fc80000000058 */
[----:B------:R0:W-:Y:S01]  /*1da0*/  @P0 SYNCS.ARRIVE.TRANS64.RED.A1T0 RZ, [R88+URZ], RZ ;  /* 0x000000ff58ff09a7 */ /* 0x0001e2000810043f */
[----:B------:R-:W-:Y:S05]  /*1db0*/  @P1 BRA `(.L_x_26) ;  /* 0x0000000000041947 */ /* 0x000fea0003800000 */
[----:B------:R-:W-:Y:S01]  /*1dc0*/  BPT.TRAP 0x1 ;  /* 0x000000040000795c */ /* 0x000fe20000300000 */
.L_x_26:
[----:B------:R-:W-:Y:S01]  /*1dd0*/  UIADD3 UR18, UR18, 0x1, URZ ;  /* 0x0000000112127890 */ /* 0x000fe2000fffe03f */
[C---:B------:R-:W-:Y:S01]  /*1de0*/  ISETP.GT.AND P2, PT, R92.reuse, 0x1, PT ;  /* 0x000000015c00780c */ /* 0x040fe20003f44270 */
[----:B------:R-:W-:Y:S02]  /*1df0*/  VIADD R93, R93, 0x1 ;  /* 0x000000015d5d7836 */ /* 0x000fe40000000000 */
[----:B------:R-:W-:Y:S01]  /*1e00*/  UISETP.NE.AND UP0, UPT, UR18, 0x5, UPT ;  /* 0x000000051200788c */ /* 0x000fe2000bf05270 */
[----:B------:R-:W-:Y:S02]  /*1e10*/  VIADD R92, R92, 0xffffffff ;  /* 0xffffffff5c5c7836 */ /* 0x000fe40000000000 */
[C---:B------:R-:W-:Y:S01]  /*1e20*/  ISETP.NE.AND P1, PT, R93.reuse, 0x5, PT ;  /* 0x000000055d00780c */ /* 0x040fe20003f25270 */
[----:B------:R-:W-:Y:S02]  /*1e30*/  USEL UR8, URZ, 0x1, UP0 ;  /* 0x000000013f087887 */ /* 0x000fe40008000000 */
[----:B------:R-:W-:Y:S01]  /*1e40*/  USEL UR18, UR18, URZ, UP0 ;  /* 0x0000003f12127287 */ /* 0x000fe20008000000 */
[----:B------:R-:W-:Y:S01]  /*1e50*/  SEL R93, R93, RZ, P1 ;  /* 0x000000ff5d5d7207 */ /* 0x000fe20000800000 */
[----:B------:R-:W-:-:S02]  /*1e60*/  UPLOP3.LUT UP0, UPT, UPT, UPT, UPT, 0x80, 0x0 ;  /* 0x000000000000789c */ /* 0x000fc40003f0f070 */
[----:B------:R-:W-:Y:S01]  /*1e70*/  LOP3.LUT R94, R94, UR8, RZ, 0x3c, !PT ;  /* 0x000000085e5e7c12 */ /* 0x000fe2000f8e3cff */
[----:B------:R-:W-:Y:S08]  /*1e80*/  @P2 BRA `(.L_x_27) ;  /* 0xfffffff800f42947 */ /* 0x000ff0000383ffff */
.L_x_20:
[----:B------:R-:W-:Y:S01]  /*1e90*/  IMAD.U32 R89, RZ, RZ, UR27 ;  /* 0x0000001bff597e24 */ /* 0x000fe2000f8e00ff */
[----:B0-----:R-:W-:Y:S01]  /*1ea0*/  SHF.L.U32 R88, R102, 0x1f, RZ ;  /* 0x0000001f66587819 */ /* 0x001fe200000006ff */
[----:B------:R-:W-:Y:S01]  /*1eb0*/  UIADD3 UR5, UR5, UR24, URZ ;  /* 0x0000001805057290 */ /* 0x000fe2000fffe03f */
[----:B------:R-:W-:Y:S01]  /*1ec0*/  SHF.R.S32.HI R92, RZ, 0x1f, R0 ;  /* 0x0000001fff5c7819 */ /* 0x000fe20000011400 */
[----:B------:R0:W-:Y:S01]  /*1ed0*/  SYNCS.ARRIVE.TRANS64.A1T0 RZ, [R89+UR23], RZ ;  /* 0x000000ff59ff79a7 */ /* 0x0001e20008100017 */
[----:B------:R-:W-:Y:S02]  /*1ee0*/  WARPGROUP.DEPBAR.LE gsb0, 0x0 ;  /* 0x00008000000079c5 */ /* 0x000fe40000010000 */
[----:B------:R-:W-:Y:S02]  /*1ef0*/  UISETP.GE.U32.AND UP1, UPT, UR24, 0x5, UPT ;  /* 0x000000051800788c */ /* 0x000fe4000bf26070 */
[----:B------:R-:W-:Y:S01]  /*1f00*/  UISETP.GT.U32.AND UP0, UPT, UR5, 0x4, UPT ;  /* 0x000000040500788c */ /* 0x000fe2000bf04070 */
[----:B------:R-:W1:Y:S03]  /*1f10*/  SYNCS.PHASECHK.TRANS64.TRYWAIT P1, [UR16+0x8], R88 ;  /* 0x00000858ff0075a7 */ /* 0x000e660008020150 */
[----:B------:R-:W-:-:S04]  /*1f20*/  UISETP.LT.U32.AND UP0, UPT, UR24, 0x5, UP0 ;  /* 0x000000051800788c */ /* 0x000fc80008701070 */
[----:B------:R-:W-:Y:S02]  /*1f30*/  USEL UR10, URZ, 0x1, !UP0 ;  /* 0x000000013f0a7887 */ /* 0x000fe4000c000000 */
[----:B------:R-:W-:Y:S02]  /*1f40*/  @UP1 UIMAD.WIDE.U32 UR8, UR5, -0x33333333, URZ ;  /* 0xcccccccd050818a5 */ /* 0x000fe4000f8e003f */
[----:B------:R-:W-:Y:S02]  /*1f50*/  ULOP3.LUT UR4, UR4, UR10, URZ, 0x3c, !UPT ;  /* 0x0000000a04047292 */ /* 0x000fe4000f8e3c3f */
[----:B------:R-:W-:-:S04]  /*1f60*/  @UP1 USHF.R.U32.HI UR8, URZ, 0x2, UR9 ;  /* 0x000000023f081899 */ /* 0x000fc80008011609 */
[----:B------:R-:W-:Y:S01]  /*1f70*/  @UP1 ULOP3.LUT UR4, UR4, 0x1, UR8, 0x78, !UPT ;  /* 0x0000000104041892 */ /* 0x000fe2000f8e7808 */
[----:B01----:R-:W-:Y:S11]  /*1f80*/  @!P1 BRA `(.L_x_28) ;  /* 0x0000006000fc9947 */ /* 0x003ff60003800000 */
.L_x_185:
[----:B------:R-:W-:Y:S01]  /*1f90*/  ULDC.64 UR8, c[0x0][0x6d0] ;  /* 0x0001b40000087ab9 */ /* 0x000fe20000000a00 */
[----:B------:R-:W-:Y:S02]  /*1fa0*/  IMAD.SHL.U32 R96, R5, 0x40, RZ ;  /* 0x0000004005607824 */ /* 0x000fe400078e00ff */
[----:B------:R-:W-:Y:S02]  /*1fb0*/  IMAD R91, R92, UR8, RZ ;  /* 0x000000085c5b7c24 */ /* 0x000fe4000f8e02ff */
[----:B0-----:R-:W-:Y:S01]  /*1fc0*/  IMAD.WIDE.U32 R88, R0, UR8, R10 ;  /* 0x0000000800587c25 */ /* 0x001fe2000f8e000a */
[----:B------:R-:W-:Y:S01]  /*1fd0*/  ULDC UR8, c[0x0][0x284] ;  /* 0x0000a10000087ab9 */ /* 0x000fe20000000800 */
[----:B------:R-:W-:Y:S02]  /*1fe0*/  SHF.R.S32.HI R97, RZ, 0x1f, R96 ;  /* 0x0000001fff617819 */ /* 0x000fe40000011460 */
[----:B------:R-:W-:Y:S01]  /*1ff0*/  IMAD.SHL.U32 R5, R4, 0x80, RZ ;  /* 0x0000008004057824 */ /* 0x000fe200078e00ff */
[----:B------:R-:W-:Y:S01]  /*2000*/  ISETP.GE.AND P1, PT, R96, UR8, PT ;  /* 0x0000000860007c0c */ /* 0x000fe2000bf26270 */
[----:B------:R-:W-:Y:S01]  /*2010*/  ULDC UR8, c[0x0][0x288] ;  /* 0x0000a20000087ab9 */ /* 0x000fe20000000800 */
[----:B------:R-:W-:Y:S01]  /*2020*/  IMAD R91, R0, UR9, R91 ;  /* 0x00000009005b7c24 */ /* 0x000fe2000f8e025b */
[----:B------:R-:W-:-:S02]  /*2030*/  IADD3 R88, P2, R96, R88, RZ ;  /* 0x0000005860587210 */ /* 0x000fc40007f5e0ff */
[----:B------:R-:W-:Y:S02]  /*2040*/  ISETP.GE.OR P1, PT, R5, UR8, P1 ;  /* 0x0000000805007c0c */ /* 0x000fe40008f26670 */
[----:B------:R-:W-:-:S11]  /*2050*/  IADD3.X R89, R97, R89, R91, P2, !PT ;  /* 0x0000005961597210 */ /* 0x000fd600017fe45b */
[----:B------:R-:W-:Y:S05]  /*2060*/  @P1 BRA `(.L_x_29) ;  /* 0x0000004800741947 */ /* 0x000fea0003800000 */
[----:B------:R-:W0:Y:S01]  /*2070*/  LDC.64 R112, c[0x0][0x6c8] ;  /* 0x0001b200ff707b82 */ /* 0x000e220000000a00 */
[----:B----45:R-:W-:Y:S01]  /*2080*/  FSETP.NEU.AND P3, PT, R14, RZ, PT ;  /* 0x000000ff0e00720b */ /* 0x030fe20003f6d000 */
[----:B------:R-:W-:Y:S01]  /*2090*/  IMAD.WIDE R98, R4, 0x80, R16 ;  /* 0x0000008004627825 */ /* 0x000fe200078e0210 */
[----:B------:R-:W-:Y:S03]  /*20a0*/  BSSY B0, `(.L_x_29) ;  /* 0x0000499000007945 */ /* 0x000fe60003800000 */
[----:B------:R-:W-:Y:S02]  /*20b0*/  IMAD.IADD R5, R18, 0x1, -R5 ;  /* 0x0000000112057824 */ /* 0x000fe400078e0a05 */
[----:B------:R-:W-:-:S03]  /*20c0*/  IMAD.IADD R4, R15, 0x1, -R96 ;  /* 0x000000010f047824 */ /* 0x000fc600078e0a60 */
[----:B------:R-:W-:-:S04]  /*20d0*/  ISETP.GT.AND P2, PT, R5, RZ, PT ;  /* 0x000000ff0500720c */ /* 0x000fc80003f44270 */
[----:B------:R-:W-:Y:S01]  /*20e0*/  ISETP.GT.AND P1, PT, R4, RZ, P2 ;  /* 0x000000ff0400720c */ /* 0x000fe20001724270 */
[-C--:B0-----:R-:W-:Y:S02]  /*20f0*/  IMAD R90, R99, R112.reuse, RZ ;  /* 0x00000070635a7224 */ /* 0x081fe400078e02ff */
[----:B------:R-:W-:-:S04]  /*2100*/  IMAD.WIDE.U32 R100, R98, R112, R88 ;  /* 0x0000007062647225 */ /* 0x000fc800078e0058 */
[----:B------:R-:W-:-:S04]  /*2110*/  IMAD R89, R98, R113, R90 ;  /* 0x0000007162597224 */ /* 0x000fc800078e025a */
[----:B------:R-:W-:Y:S01]  /*2120*/  IMAD.IADD R111, R101, 0x1, R89 ;  /* 0x00000001656f7824 */ /* 0x000fe200078e0259 */
[----:B------:R-:W-:Y:S06]  /*2130*/  @!P3 BRA `(.L_x_30) ;  /* 0x0000003000d0b947 */ /* 0x000fec0003800000 */
[----:B------:R-:W-:Y:S01]  /*2140*/  ULDC.64 UR8, c[0x0][0x6b8] ;  /* 0x0001ae0000087ab9 */ /* 0x000fe20000000a00 */
[----:B------:R-:W-:Y:S01]  /*2150*/  ULDC.64 UR30, c[0x0][0x6b0] ;  /* 0x0001ac00001e7ab9 */ /* 0x000fe20000000a00 */
[----:B------:R-:W-:Y:S01]  /*2160*/  IMAD.WIDE.U32 R88, R0, UR8, R10 ;  /* 0x0000000800587c25 */ /* 0x000fe2000f8e000a */
[----:B------:R-:W-:Y:S01]  /*2170*/  ULDC.64 UR10, c[0x0][0x6a8] ;  /* 0x0001aa00000a7ab9 */ /* 0x000fe20000000a00 */
[----:B------:R-:W0:Y:S01]  /*2180*/  LDC.64 R94, c[0x0][0x6b0] ;  /* 0x0001ac00ff5e7b82 */ /* 0x000e220000000a00 */
[----:B------:R-:W-:Y:S01]  /*2190*/  ULDC.64 UR18, c[0x0][0x6c0] ;  /* 0x0001b00000127ab9 */ /* 0x000fe20000000a00 */
[----:B------:R-:W-:Y:S01]  /*21a0*/  IMAD R91, R92, UR8, RZ ;  /* 0x000000085c5b7c24 */ /* 0x000fe2000f8e02ff */
[----:B------:R-:W-:Y:S01]  /*21b0*/  IADD3 R90, P3, R96, R88, RZ ;  /* 0x00000058605a7210 */ /* 0x000fe20007f7e0ff */
[----:B------:R-:W-:Y:S02]  /*21c0*/  IMAD R93, R99, UR30, RZ ;  /* 0x0000001e635d7c24 */ /* 0x000fe4000f8e02ff */
[----:B------:R-:W-:-:S02]  /*21d0*/  IMAD R107, R0, UR9, R91 ;  /* 0x00000009006b7c24 */ /* 0x000fc4000f8e025b */
[----:B------:R-:W-:-:S03]  /*21e0*/  IMAD R109, R98, UR31, R93 ;  /* 0x0000001f626d7c24 */ /* 0x000fc6000f8e025d */
[----:B------:R-:W-:-:S03]  /*21f0*/  IADD3.X R91, R97, R89, R107, P3, !PT ;  /* 0x00000059615b7210 */ /* 0x000fc60001ffe46b */
[----:B------:R-:W-:-:S04]  /*2200*/  IMAD.WIDE.U32 R88, R98, UR30, R90 ;  /* 0x0000001e62587c25 */ /* 0x000fc8000f8e005a */
[----:B------:R-:W-:Y:S01]  /*2210*/  IMAD.IADD R89, R89, 0x1, R109 ;  /* 0x0000000159597824 */ /* 0x000fe200078e026d */
[----:B------:R-:W-:-:S04]  /*2220*/  LEA R92, P3, R88, UR10, 0x2 ;  /* 0x0000000a585c7c11 */ /* 0x000fc8000f8610ff */
[----:B------:R-:W-:-:S05]  /*2230*/  LEA.HI.X R93, R88, UR11, R89, 0x2, P3 ;  /* 0x0000000b585d7c11 */ /* 0x000fca00098f1459 */
[----:B------:R-:W2:Y:S01]  /*2240*/  @P1 LDG.E.LTC128B R105, desc[UR20][R92.64] ;  /* 0x000000145c691981 */ /* 0x000ea2000c1e1920 */
[C---:B------:R-:W-:Y:S01]  /*2250*/  LEA R88, P3, R100.reuse, UR18, 0x2 ;  /* 0x0000001264587c11 */ /* 0x040fe2000f8610ff */
[----:B------:R-:W-:Y:S03]  /*2260*/  BSSY B1, `(.L_x_31) ;  /* 0x0000018000017945 */ /* 0x000fe60003800000 */
[----:B------:R-:W-:Y:S01]  /*2270*/  LEA.HI.X R89, R100, UR19, R111, 0x2, P3 ;  /* 0x0000001364597c11 */ /* 0x000fe200098f146f */
[----:B0-----:R-:W-:-:S04]  /*2280*/  IMAD.WIDE.U32 R100, R98, UR30, R94 ;  /* 0x0000001e62647c25 */ /* 0x001fc8000f8e005e */
[----:B------:R-:W-:Y:S02]  /*2290*/  IMAD.IADD R101, R109, 0x1, R101 ;  /* 0x000000016d657824 */ /* 0x000fe400078e0265 */
[----:B------:R-:W-:-:S04]  /*22a0*/  IMAD.WIDE.U32 R94, R98, UR30, R96 ;  /* 0x0000001e625e7c25 */ /* 0x000fc8000f8e0060 */
[----:B--2---:R-:W-:-:S04]  /*22b0*/  FMUL R99, R105, R14 ;  /* 0x0000000e69637220 */ /* 0x004fc80000400000 */
[----:B------:R-:W-:Y:S01]  /*22c0*/  FFMA R111, R24, R13, R99 ;  /* 0x0000000d186f7223 */ /* 0x000fe20000000063 */
[-C--:B------:R-:W-:Y:S02]  /*22d0*/  IADD3 R24, P3, R90, R100.reuse, RZ ;  /* 0x000000645a187210 */ /* 0x080fe40007f7e0ff */
[----:B------:R-:W-:Y:S02]  /*22e0*/  IADD3 R100, P5, P6, R10, R100, R96 ;  /* 0x000000640a647210 */ /* 0x000fe40007ebe060 */
[----:B------:R0:W-:Y:S01]  /*22f0*/  @P1 STG.E desc[UR20][R88.64], R111 ;  /* 0x0000006f58001986 */ /* 0x0001e2000c101914 */
[----:B------:R-:W-:Y:S01]  /*2300*/  IMAD.X R91, R101, 0x1, R91, P3 ;  /* 0x00000001655b7824 */ /* 0x000fe200018e065b */
[----:B------:R-:W-:Y:S02]  /*2310*/  ISETP.GT.AND P3, PT, R5, 0x1, PT ;  /* 0x000000010500780c */ /* 0x000fe40003f64270 */
[----:B------:R-:W-:Y:S02]  /*2320*/  IADD3.X R101, R11, R101, R97, P5, P6 ;  /* 0x000000650b657210 */ /* 0x000fe40002fec461 */
[----:B------:R-:W-:-:S02]  /*2330*/  ISETP.GT.AND P5, PT, R4, RZ, P3 ;  /* 0x000000ff0400720c */ /* 0x000fc40001fa4270 */
[----:B------:R-:W-:Y:S02]  /*2340*/  IADD3 R98, P1, R10, R94, RZ ;  /* 0x0000005e0a627210 */ /* 0x000fe40007f3e0ff */
[----:B------:R-:W-:Y:S02]  /*2350*/  LEA R94, P6, R112, R88, 0x2 ;  /* 0x00000058705e7211 */ /* 0x000fe400078c10ff */
[----:B------:R-:W-:Y:S02]  /*2360*/  IADD3.X R99, R11, R109, R95, P1, !PT ;  /* 0x0000006d0b637210 */ /* 0x000fe40000ffe45f */
[----:B------:R-:W-:Y:S02]  /*2370*/  LEA R90, P1, R24, UR10, 0x2 ;  /* 0x0000000a185a7c11 */ /* 0x000fe4000f8210ff */
[----:B------:R-:W-:Y:S01]  /*2380*/  LEA.HI.X R95, R112, R89, R113, 0x2, P6 ;  /* 0x00000059705f7211 */ /* 0x000fe200030f1471 */
[----:B------:R-:W-:Y:S01]  /*2390*/  IMAD.WIDE.U32 R96, R0, UR8, R98 ;  /* 0x0000000800607c25 */ /* 0x000fe2000f8e0062 */
[----:B------:R-:W-:-:S03]  /*23a0*/  LEA.HI.X R91, R24, UR11, R91, 0x2, P1 ;  /* 0x0000000b185b7c11 */ /* 0x000fc600088f145b */
[----:B------:R-:W-:Y:S01]  /*23b0*/  IMAD.IADD R99, R107, 0x1, R97 ;  /* 0x000000016b637824 */ /* 0x000fe200078e0261 */
[----:B0-----:R-:W-:Y:S06]  /*23c0*/  @!P5 BRA `(.L_x_32) ;  /* 0x000000000004d947 */ /* 0x001fec0003800000 */
[----:B------:R0:W5:Y:S02]  /*23d0*/  LDG.E.LTC128B R105, desc[UR20][R90.64] ;  /* 0x000000145a697981 */ /* 0x000164000c1e1920 */
.L_x_32:
[----:B------:R-:W-:Y:S05]  /*23e0*/  BSYNC B1 ;  /* 0x0000000000017941 */ /* 0x000fea0003800000 */
.L_x_31:
[----:B-----5:R-:W-:Y:S01]  /*23f0*/  FMUL R98, R105, R14 ;  /* 0x0000000e69627220 */ /* 0x020fe20000400000 */
[----:B------:R-:W-:Y:S01]  /*2400*/  ISETP.GT.AND P2, PT, R4, 0x8, P2 ;  /* 0x000000080400780c */ /* 0x000fe20001744270 */
[----:B------:R-:W-:Y:S01]  /*2410*/  BSSY B1, `(.L_x_33) ;  /* 0x0000009000017945 */ /* 0x000fe20003800000 */
[C---:B------:R-:W-:Y:S01]  /*2420*/  LEA R24, P6, R96.reuse, UR10, 0x2 ;  /* 0x0000000a60187c11 */ /* 0x040fe2000f8c10ff */
[----:B------:R-:W-:Y:S01]  /*2430*/  FFMA R109, R25, R13, R98 ;  /* 0x0000000d196d7223 */ /* 0x000fe20000000062 */
[----:B------:R-:W-:Y:S02]  /*2440*/  ISETP.GT.AND P1, PT, R5, 0x8, PT ;  /* 0x000000080500780c */ /* 0x000fe40003f24270 */
[----:B------:R-:W-:Y:S01]  /*2450*/  LEA.HI.X R25, R96, UR11, R99, 0x2, P6 ;  /* 0x0000000b60197c11 */ /* 0x000fe2000b0f1463 */
[----:B------:R-:W-:Y:S01]  /*2460*/  IMAD.WIDE.U32 R96, R0, UR8, R100 ;  /* 0x0000000800607c25 */ /* 0x000fe2000f8e0064 */
[----:B------:R1:W-:Y:S05]  /*2470*/  @P5 STG.E desc[UR20][R94.64], R109 ;  /* 0x0000006d5e005986 */ /* 0x0003ea000c101914 */
[----:B------:R-:W-:Y:S05]  /*2480*/  @!P2 BRA `(.L_x_34) ;  /* 0x000000000004a947 */ /* 0x000fea0003800000 */
[----:B------:R2:W5:Y:S02]  /*2490*/  LDG.E.LTC128B R105, desc[UR20][R24.64+0x20] ;  /* 0x0000201418697981 */ /* 0x000564000c1e1920 */
.L_x_34:
[----:B------:R-:W-:Y:S05]  /*24a0*/  BSYNC B1 ;  /* 0x0000000000017941 */ /* 0x000fea0003800000 */
.L_x_33:
[----:B--2--5:R-:W-:Y:S01]  /*24b0*/  FMUL R25, R105, R14 ;  /* 0x0000000e69197220 */ /* 0x024fe20000400000 */
[----:B------:R-:W-:Y:S01]  /*24c0*/  ISETP.GT.AND P3, PT, R4, 0x8, P3 ;  /* 0x000000080400780c */ /* 0x000fe20001f64270 */
[----:B------:R-:W-:Y:S01]  /*24d0*/  IMAD.IADD R97, R107, 0x1, R97 ;  /* 0x000000016b617824 */ /* 0x000fe200078e0261 */
[----:B------:R-:W-:Y:S01]  /*24e0*/  LEA R24, P5, R96, UR10, 0x2 ;  /* 0x0000000a60187c11 */ /* 0x000fe2000f8a10ff */
[----:B------:R-:W-:Y:S01]  /*24f0*/  FFMA R99, R26, R13, R25 ;  /* 0x0000000d1a637223 */ /* 0x000fe20000000019 */
[----:B------:R-:W-:Y:S02]  /*2500*/  BSSY B1, `(.L_x_35) ;  /* 0x0000005000017945 */ /* 0x000fe40003800000 */
[----:B------:R-:W-:Y:S02]  /*2510*/  LEA.HI.X R25, R96, UR11, R97, 0x2, P5 ;  /* 0x0000000b60197c11 */ /* 0x000fe4000a8f1461 */
[----:B------:R2:W-:Y:S05]  /*2520*/  @P2 STG.E desc[UR20][R88.64+0x20], R99 ;  /* 0x0000206358002986 */ /* 0x0005ea000c101914 */
[----:B------:R-:W-:Y:S05]  /*2530*/  @!P3 BRA `(.L_x_36) ;  /* 0x000000000004b947 */ /* 0x000fea0003800000 */
[----:B------:R3:W5:Y:S02]  /*2540*/  LDG.E.LTC128B R105, desc[UR20][R24.64+0x20] ;  /* 0x0000201418697981 */ /* 0x000764000c1e1920 */
.L_x_36:
[----:B------:R-:W-:Y:S05]  /*2550*/  BSYNC B1 ;  /* 0x0000000000017941 */ /* 0x000fea0003800000 */
.L_x_35:
[----:B-----5:R-:W-:Y:S01]  /*2560*/  FMUL R0, R105, R14 ;  /* 0x0000000e69007220 */ /* 0x020fe20000400000 */
[----:B------:R-:W-:Y:S01]  /*2570*/  ISETP.GT.AND P6, PT, R4, RZ, P1 ;  /* 0x000000ff0400720c */ /* 0x000fe20000fc4270 */
[----:B------:R-:W-:Y:S01]  /*2580*/  BSSY B1, `(.L_x_37) ;  /* 0x0000008000017945 */ /* 0x000fe20003800000 */
[----:B---3--:R-:W-:Y:S01]  /*2590*/  IADD3 R24, P5, R92, UR12, RZ ;  /* 0x0000000c5c187c10 */ /* 0x008fe2000ffbe0ff */
[----:B------:R-:W-:Y:S01]  /*25a0*/  FFMA R97, R27, R13, R0 ;  /* 0x0000000d1b617223 */ /* 0x000fe20000000000 */
[----:B------:R-:W-:Y:S02]  /*25b0*/  IADD3 R26, P2, R88, UR15, RZ ;  /* 0x0000000f581a7c10 */ /* 0x000fe4000ff5e0ff */
[----:B------:R-:W-:Y:S02]  /*25c0*/  IADD3.X R25, R93, UR7, RZ, P5, !PT ;  /* 0x000000075d197c10 */ /* 0x000fe4000affe4ff */
[----:B------:R3:W-:Y:S05]  /*25d0*/  @P3 STG.E desc[UR20][R94.64+0x20], R97 ;  /* 0x000020615e003986 */ /* 0x0007ea000c101914 */
[----:B------:R-:W-:Y:S05]  /*25e0*/  @!P6 BRA `(.L_x_38) ;  /* 0x000000000004e947 */ /* 0x000fea0003800000 */
[----:B------:R4:W5:Y:S02]  /*25f0*/  LDG.E.LTC128B R105, desc[UR20][R24.64] ;  /* 0x0000001418697981 */ /* 0x000964000c1e1920 */
.L_x_38:
[----:B------:R-:W-:Y:S05]  /*2600*/  BSYNC B1 ;  /* 0x0000000000017941 */ /* 0x000fea0003800000 */
.L_x_37:
[----:B------:R-:W-:Y:S01]  /*2610*/  ISETP.GT.AND P3, PT, R5, 0x9, PT ;  /* 0x000000090500780c */ /* 0x000fe20003f64270 */
[----:B---3-5:R-:W-:Y:S01]  /*2620*/  FMUL R97, R105, R14 ;  /* 0x0000000e69617220 */ /* 0x028fe20000400000 */
[----:B------:R-:W-:Y:S01]  /*2630*/  IADD3.X R27, R89, UR13, RZ, P2, !PT ;  /* 0x0000000d591b7c10 */ /* 0x000fe200097fe4ff */
[----:B------:R-:W-:Y:S01]  /*2640*/  BSSY B1, `(.L_x_39) ;  /* 0x0000009000017945 */ /* 0x000fe20003800000 */
[----:B------:R-:W-:Y:S01]  /*2650*/  ISETP.GT.AND P2, PT, R4, RZ, P3 ;  /* 0x000000ff0400720c */ /* 0x000fe20001f44270 */
[----:B--2---:R-:W-:Y:S01]  /*2660*/  FFMA R99, R28, R13, R97 ;  /* 0x0000000d1c637223 */ /* 0x004fe20000000061 */
[----:B------:R-:W-:-:S04]  /*2670*/  IADD3 R98, P5, R94, UR15, RZ ;  /* 0x0000000f5e627c10 */ /* 0x000fc8000ffbe0ff */
[----:B------:R2:W-:Y:S01]  /*2680*/  @P6 STG.E desc[UR20][R26.64], R99 ;  /* 0x000000631a006986 */ /* 0x0005e2000c101914 */
[----:B------:R-:W-:-:S04]  /*2690*/  IADD3 R96, P6, R90, UR12, RZ ;  /* 0x0000000c5a607c10 */ /* 0x000fc8000ffde0ff */
[----:B------:R-:W-:Y:S02]  /*26a0*/  IADD3.X R97, R91, UR7, RZ, P6, !PT ;  /* 0x000000075b617c10 */ /* 0x000fe4000b7fe4ff */
[----:B------:R-:W-:Y:S07]  /*26b0*/  @!P2 BRA `(.L_x_40) ;  /* 0x000000000004a947 */ /* 0x000fee0003800000 */
[----:B------:R3:W5:Y:S02]  /*26c0*/  LDG.E.LTC128B R105, desc[UR20][R96.64] ;  /* 0x0000001460697981 */ /* 0x000764000c1e1920 */
.L_x_40:
[----:B------:R-:W-:Y:S05]  /*26d0*/  BSYNC B1 ;  /* 0x0000000000017941 */ /* 0x000fea0003800000 */
.L_x_39:
[----:B-----5:R-:W-:Y:S01]  /*26e0*/  FMUL R0, R105, R14 ;  /* 0x0000000e69007220 */ /* 0x020fe20000400000 */
[----:B--2---:R-:W-:Y:S01]  /*26f0*/  IADD3.X R99, R95, UR13, RZ, P5, !PT ;  /* 0x0000000d5f637c10 */ /* 0x004fe2000affe4ff */
[----:B------:R-:W-:Y:S01]  /*2700*/  BSSY B1, `(.L_x_41) ;  /* 0x0000008000017945 */ /* 0x000fe20003800000 */
[----:B------:R-:W-:Y:S01]  /*2710*/  ISETP.GT.AND P1, PT, R4, 0x8, P1 ;  /* 0x000000080400780c */ /* 0x000fe20000f24270 */
[----:B------:R-:W-:Y:S01]  /*2720*/  FFMA R101, R29, R13, R0 ;  /* 0x0000000d1d657223 */ /* 0x000fe20000000000 */
[----:B------:R-:W-:-:S04]  /*2730*/  IADD3 R28, P5, R92, UR26, RZ ;  /* 0x0000001a5c1c7c10 */ /* 0x000fc8000ffbe0ff */
[----:B------:R2:W-:Y:S01]  /*2740*/  @P2 STG.E desc[UR20][R98.64], R101 ;  /* 0x0000006562002986 */ /* 0x0005e2000c101914 */
[----:B------:R-:W-:-:S06]  /*2750*/  IADD3.X R29, R93, UR29, RZ, P5, !PT ;  /* 0x0000001d5d1d7c10 */ /* 0x000fcc000affe4ff */
[----:B------:R-:W-:Y:S05]  /*2760*/  @!P1 BRA `(.L_x_42) ;  /* 0x0000000000049947 */ /* 0x000fea0003800000 */
[----:B------:R0:W5:Y:S02]  /*2770*/  LDG.E.LTC128B R105, desc[UR20][R28.64] ;  /* 0x000000141c697981 */ /* 0x000164000c1e1920 */
.L_x_42:
[----:B------:R-:W-:Y:S05]  /*2780*/  BSYNC B1 ;  /* 0x0000000000017941 */ /* 0x000fea0003800000 */
.L_x_41:
[----:B0----5:R-:W-:Y:S01]  /*2790*/  FMUL R29, R105, R14 ;  /* 0x0000000e691d7220 */ /* 0x021fe20000400000 */
[----:B------:R-:W-:Y:S01]  /*27a0*/  IADD3 R28, P6, R88, UR25, RZ ;  /* 0x00000019581c7c10 */ /* 0x000fe2000ffde0ff */
[----:B------:R-:W-:Y:S01]  /*27b0*/  BSSY B1, `(.L_x_43) ;  /* 0x000000b000017945 */ /* 0x000fe20003800000 */
[----:B------:R-:W-:Y:S01]  /*27c0*/  ISETP.GT.AND P5, PT, R4, 0x8, P3 ;  /* 0x000000080400780c */ /* 0x000fe20001fa4270 */
[----:B------:R-:W-:Y:S01]  /*27d0*/  FFMA R93, R30, R13, R29 ;  /* 0x0000000d1e5d7223 */ /* 0x000fe2000000001d */
[----:B------:R-:W-:Y:S02]  /*27e0*/  IADD3.X R29, R89, UR28, RZ, P6, !PT ;  /* 0x0000001c591d7c10 */ /* 0x000fe4000b7fe4ff */
[----:B------:R-:W-:Y:S02]  /*27f0*/  IADD3 R88, P3, R90, UR26, RZ ;  /* 0x0000001a5a587c10 */ /* 0x000fe4000ff7e0ff */
[----:B------:R-:W-:Y:S01]  /*2800*/  ISETP.GT.AND P2, PT, R5, 0x10, PT ;  /* 0x000000100500780c */ /* 0x000fe20003f44270 */
[----:B------:R0:W-:Y:S01]  /*2810*/  @P1 STG.E desc[UR20][R28.64], R93 ;  /* 0x0000005d1c001986 */ /* 0x0001e2000c101914 */
[----:B------:R-:W-:-:S02]  /*2820*/  IADD3 R92, P6, R94, UR25, RZ ;  /* 0x000000195e5c7c10 */ /* 0x000fc4000ffde0ff */
[----:B------:R-:W-:-:S03]  /*2830*/  IADD3.X R89, R91, UR29, RZ, P3, !PT ;  /* 0x0000001d5b597c10 */ /* 0x000fc60009ffe4ff */
[----:B------:R-:W-:Y:S08]  /*2840*/  @!P5 BRA `(.L_x_44) ;  /* 0x000000000004d947 */ /* 0x000ff00003800000 */
[----:B------:R0:W5:Y:S02]  /*2850*/  LDG.E.LTC128B R105, desc[UR20][R88.64] ;  /* 0x0000001458697981 */ /* 0x000164000c1e1920 */
.L_x_44:
[----:B------:R-:W-:Y:S05]  /*2860*/  BSYNC B1 ;  /* 0x0000000000017941 */ /* 0x000fea0003800000 */
.L_x_43:
[----:B-----5:R-:W-:Y:S01]  /*2870*/  FMUL R0, R105, R14 ;  /* 0x0000000e69007220 */ /* 0x020fe20000400000 */
[----:B0-----:R-:W-:Y:S01]  /*2880*/  IADD3.X R93, R95, UR28, RZ, P6, !PT ;  /* 0x0000001c5f5d7c10 */ /* 0x001fe2000b7fe4ff */
[----:B------:R-:W-:Y:S01]  /*2890*/  BSSY B1, `(.L_x_45) ;  /* 0x0000009000017945 */ /* 0x000fe20003800000 */
[----:B------:R-:W-:Y:S01]  /*28a0*/  ISETP.GT.AND P3, PT, R4, RZ, P2 ;  /* 0x000000ff0400720c */ /* 0x000fe20001764270 */
[----:B------:R-:W-:Y:S01]  /*28b0*/  FFMA R31, R31, R13, R0 ;  /* 0x0000000d1f1f7223 */ /* 0x000fe20000000000 */
[----:B------:R-:W-:Y:S02]  /*28c0*/  IADD3 R28, P1, R24, UR12, RZ ;  /* 0x0000000c181c7c10 */ /* 0x000fe4000ff3e0ff */
[----:B------:R-:W-:Y:S02]  /*28d0*/  IADD3 R30, P6, R26, UR15, RZ ;  /* 0x0000000f1a1e7c10 */ /* 0x000fe4000ffde0ff */
[----:B------:R0:W-:Y:S01]  /*28e0*/  @P5 STG.E desc[UR20][R92.64], R31 ;  /* 0x0000001f5c005986 */ /* 0x0001e2000c101914 */
[----:B------:R-:W-:-:S06]  /*28f0*/  IADD3.X R29, R25, UR7, RZ, P1, !PT ;  /* 0x00000007191d7c10 */ /* 0x000fcc0008ffe4ff */
[----:B------:R-:W-:Y:S05]  /*2900*/  @!P3 BRA `(.L_x_46) ;  /* 0x000000000004b947 */ /* 0x000fea0003800000 */
[----:B------:R0:W5:Y:S02]  /*2910*/  LDG.E.LTC128B R105, desc[UR20][R28.64] ;  /* 0x000000141c697981 */ /* 0x000164000c1e1920 */
.L_x_46:
[----:B------:R-:W-:Y:S05]  /*2920*/  BSYNC B1 ;  /* 0x0000000000017941 */ /* 0x000fea0003800000 */
.L_x_45:
[----:B------:R-:W-:Y:S01]  /*2930*/  ISETP.GT.AND P1, PT, R5, 0x11, PT ;  /* 0x000000110500780c */ /* 0x000fe20003f24270 */
[----:B-----5:R-:W-:Y:S01]  /*2940*/  FMUL R89, R105, R14 ;  /* 0x0000000e69597220 */ /* 0x020fe20000400000 */
[----:B0-----:R-:W-:Y:S01]  /*2950*/  IADD3.X R31, R27, UR13, RZ, P6, !PT ;  /* 0x0000000d1b1f7c10 */ /* 0x001fe2000b7fe4ff */
[----:B------:R-:W-:Y:S01]  /*2960*/  BSSY B1, `(.L_x_47) ;  /* 0x0000009000017945 */ /* 0x000fe20003800000 */
[----:B------:R-:W-:Y:S01]  /*2970*/  ISETP.GT.AND P5, PT, R4, RZ, P1 ;  /* 0x000000ff0400720c */ /* 0x000fe20000fa4270 */
[----:B------:R-:W-:Y:S01]  /*2980*/  FFMA R91, R32, R13, R89 ;  /* 0x0000000d205b7223 */ /* 0x000fe20000000059 */
[----:B------:R-:W-:-:S04]  /*2990*/  IADD3 R90, P6, R98, UR15, RZ ;  /* 0x0000000f625a7c10 */ /* 0x000fc8000ffde0ff */
[----:B------:R0:W-:Y:S01]  /*29a0*/  @P3 STG.E desc[UR20][R30.64], R91 ;  /* 0x0000005b1e003986 */ /* 0x0001e2000c101914 */
[----:B------:R-:W-:-:S04]  /*29b0*/  IADD3 R88, P3, R96, UR12, RZ ;  /* 0x0000000c60587c10 */ /* 0x000fc8000ff7e0ff */
[----:B------:R-:W-:Y:S02]  /*29c0*/  IADD3.X R89, R97, UR7, RZ, P3, !PT ;  /* 0x0000000761597c10 */ /* 0x000fe40009ffe4ff */
[----:B------:R-:W-:Y:S07]  /*29d0*/  @!P5 BRA `(.L_x_48) ;  /* 0x000000000004d947 */ /* 0x000fee0003800000 */
[----:B------:R0:W5:Y:S02]  /*29e0*/  LDG.E.LTC128B R105, desc[UR20][R88.64] ;  /* 0x0000001458697981 */ /* 0x000164000c1e1920 */
.L_x_48:
[----:B------:R-:W-:Y:S05]  /*29f0*/  BSYNC B1 ;  /* 0x0000000000017941 */ /* 0x000fea0003800000 */
.L_x_47:
[----:B-----5:R-:W-:Y:S01]  /*2a00*/  FMUL R0, R105, R14 ;  /* 0x0000000e69007220 */ /* 0x020fe20000400000 */
[----:B0-----:R-:W-:Y:S01]  /*2a10*/  IADD3.X R91, R99, UR13, RZ, P6, !PT ;  /* 0x0000000d635b7c10 */ /* 0x001fe2000b7fe4ff */
[----:B------:R-:W-:Y:S01]  /*2a20*/  BSSY B1, `(.L_x_49) ;  /* 0x0000008000017945 */ /* 0x000fe20003800000 */
[----:B------:R-:W-:Y:S01]  /*2a30*/  ISETP.GT.AND P3, PT, R4, 0x8, P2 ;  /* 0x000000080400780c */ /* 0x000fe20001764270 */
[----:B------:R-:W-:Y:S01]  /*2a40*/  FFMA R33, R33, R13, R0 ;  /* 0x0000000d21217223 */ /* 0x000fe20000000000 */
[----:B----4-:R-:W-:-:S04]  /*2a50*/  IADD3 R24, P2, R24, UR26, RZ ;  /* 0x0000001a18187c10 */ /* 0x010fc8000ff5e0ff */
[----:B------:R0:W-:Y:S01]  /*2a60*/  @P5 STG.E desc[UR20][R90.64], R33 ;  /* 0x000000215a005986 */ /* 0x0001e2000c101914 */
[----:B------:R-:W-:-:S06]  /*2a70*/  IADD3.X R25, R25, UR29, RZ, P2, !PT ;  /* 0x0000001d19197c10 */ /* 0x000fcc00097fe4ff */
[----:B------:R-:W-:Y:S05]  /*2a80*/  @!P3 BRA `(.L_x_50) ;  /* 0x000000000004b947 */ /* 0x000fea0003800000 */
[----:B------:R4:W5:Y:S02]  /*2a90*/  LDG.E.LTC128B R105, desc[UR20][R24.64] ;  /* 0x0000001418697981 */ /* 0x000964000c1e1920 */
.L_x_50:
[----:B------:R-:W-:Y:S05]  /*2aa0*/  BSYNC B1 ;  /* 0x0000000000017941 */ /* 0x000fea0003800000 */
.L_x_49:
[----:B----45:R-:W-:Y:S01]  /*2ab0*/  FMUL R25, R105, R14 ;  /* 0x0000000e69197220 */ /* 0x030fe20000400000 */
[----:B------:R-:W-:Y:S01]  /*2ac0*/  IADD3 R24, P5, R26, UR25, RZ ;  /* 0x000000191a187c10 */ /* 0x000fe2000ffbe0ff */
[----:B------:R-:W-:Y:S01]  /*2ad0*/  BSSY B1, `(.L_x_51) ;  /* 0x000000b000017945 */ /* 0x000fe20003800000 */
[----:B------:R-:W-:Y:S01]  /*2ae0*/  ISETP.GT.AND P1, PT, R4, 0x8, P1 ;  /* 0x000000080400780c */ /* 0x000fe20000f24270 */
[----:B0-----:R-:W-:Y:S01]  /*2af0*/  FFMA R33, R34, R13, R25 ;  /* 0x0000000d22217223 */ /* 0x001fe20000000019 */
        /* <DEDUP_REMOVED lines=8> */
.L_x_52:
[----:B------:R-:W-:Y:S05]  /*2b80*/  BSYNC B1 ;  /* 0x0000000000017941 */ /* 0x000fea0003800000 */
.L_x_51:
[----:B-----5:R-:W-:Y:S01]  /*2b90*/  FMUL R0, R105, R14 ;  /* 0x0000000e69007220 */ /* 0x020fe20000400000 */
[----:B0-----:R-:W-:Y:S01]  /*2ba0*/  IADD3.X R33, R99, UR28, RZ, P5, !PT ;  /* 0x0000001c63217c10 */ /* 0x001fe2000affe4ff */
[----:B------:R-:W-:Y:S01]  /*2bb0*/  BSSY B1, `(.L_x_53) ;  /* 0x0000009000017945 */ /* 0x000fe20003800000 */
[----:B------:R-:W-:Y:S01]  /*2bc0*/  ISETP.GT.AND P3, PT, R4, RZ, P2 ;  /* 0x000000ff0400720c */ /* 0x000fe20001764270 */
[----:B------:R-:W-:Y:S01]  /*2bd0*/  FFMA R35, R35, R13, R0 ;  /* 0x0000000d23237223 */ /* 0x000fe20000000000 */
[----:B------:R-:W-:Y:S02]  /*2be0*/  IADD3 R24, P6, R28, UR12, RZ ;  /* 0x0000000c1c187c10 */ /* 0x000fe4000ffde0ff */
[----:B----4-:R-:W-:Y:S02]  /*2bf0*/  IADD3 R26, P5, R30, UR15, RZ ;  /* 0x0000000f1e1a7c10 */ /* 0x010fe4000ffbe0ff */
[----:B------:R0:W-:Y:S01]  /*2c00*/  @P1 STG.E desc[UR20][R32.64], R35 ;  /* 0x0000002320001986 */ /* 0x0001e2000c101914 */
[----:B------:R-:W-:-:S06]  /*2c10*/  IADD3.X R25, R29, UR7, RZ, P6, !PT ;  /* 0x000000071d197c10 */ /* 0x000fcc000b7fe4ff */
[----:B------:R-:W-:Y:S05]  /*2c20*/  @!P3 BRA `(.L_x_54) ;  /* 0x000000000004b947 */ /* 0x000fea0003800000 */
[----:B------:R4:W5:Y:S02]  /*2c30*/  LDG.E.LTC128B R105, desc[UR20][R24.64] ;  /* 0x0000001418697981 */ /* 0x000964000c1e1920 */
.L_x_54:
[----:B------:R-:W-:Y:S05]  /*2c40*/  BSYNC B1 ;  /* 0x0000000000017941 */ /* 0x000fea0003800000 */
.L_x_53:
[----:B------:R-:W-:Y:S01]  /*2c50*/  ISETP.GT.AND P1, PT, R5, 0x19, PT ;  /* 0x000000190500780c */ /* 0x000fe20003f24270 */
[----:B0----5:R-:W-:Y:S01]  /*2c60*/  FMUL R33, R105, R14 ;  /* 0x0000000e69217220 */ /* 0x021fe20000400000 */
[----:B------:R-:W-:Y:S01]  /*2c70*/  IADD3.X R27, R31, UR13, RZ, P5, !PT ;  /* 0x0000000d1f1b7c10 */ /* 0x000fe2000affe4ff */
        /* <DEDUP_REMOVED lines=9> */
.L_x_56:
[----:B------:R-:W-:Y:S05]  /*2d10*/  BSYNC B1 ;  /* 0x0000000000017941 */ /* 0x000fea0003800000 */
.L_x_55:
[----:B-----5:R-:W-:Y:S01]  /*2d20*/  FMUL R0, R105, R14 ;  /* 0x0000000e69007220 */ /* 0x020fe20000400000 */
[----:B0-----:R-:W-:Y:S01]  /*2d30*/  IADD3.X R35, R91, UR13, RZ, P6, !PT ;  /* 0x0000000d5b237c10 */ /* 0x001fe2000b7fe4ff */
        /* <DEDUP_REMOVED lines=8> */
.L_x_58:
[----:B------:R-:W-:Y:S05]  /*2dc0*/  BSYNC B1 ;  /* 0x0000000000017941 */ /* 0x000fea0003800000 */
.L_x_57:
        /* <DEDUP_REMOVED lines=13> */
.L_x_60:
[----:B------:R-:W-:Y:S05]  /*2ea0*/  BSYNC B1 ;  /* 0x0000000000017941 */ /* 0x000fea0003800000 */
.L_x_59:
        /* <DEDUP_REMOVED lines=11> */
.L_x_62:
[----:B------:R-:W-:Y:S05]  /*2f60*/  BSYNC B1 ;  /* 0x0000000000017941 */ /* 0x000fea0003800000 */
.L_x_61:
        /* <DEDUP_REMOVED lines=12> */
.L_x_64:
[----:B------:R-:W-:Y:S05]  /*3030*/  BSYNC B1 ;  /* 0x0000000000017941 */ /* 0x000fea0003800000 */
.L_x_63:
        /* <DEDUP_REMOVED lines=10> */
.L_x_66:
[----:B------:R-:W-:Y:S05]  /*30e0*/  BSYNC B1 ;  /* 0x0000000000017941 */ /* 0x000fea0003800000 */
.L_x_65:
        /* <DEDUP_REMOVED lines=13> */
.L_x_68:
[----:B------:R-:W-:Y:S05]  /*31c0*/  BSYNC B1 ;  /* 0x0000000000017941 */ /* 0x000fea0003800000 */
.L_x_67:
        /* <DEDUP_REMOVED lines=11> */
.L_x_70:
[----:B------:R-:W-:Y:S05]  /*3280*/  BSYNC B1 ;  /* 0x0000000000017941 */ /* 0x000fea0003800000 */
.L_x_69:
[----:B------:R-:W-:Y:S01]  /*3290*/  ISETP.GT.AND P1, PT, R5, 0x29, PT ;  /* 0x000000290500780c */ /* 0x000fe20003f24270 */
[----:B-----5:R-:W-:Y:S01]  /*32a0*/  FMUL R33, R105, R14 ;  /* 0x0000000e69217220 */ /* 0x020fe20000400000 */
        /* <DEDUP_REMOVED lines=10> */
.L_x_72:
[----:B------:R-:W-:Y:S05]  /*3350*/  BSYNC B1 ;  /* 0x0000000000017941 */ /* 0x000fea0003800000 */
.L_x_71:
        /* <DEDUP_REMOVED lines=10> */
.L_x_74:
[----:B------:R-:W-:Y:S05]  /*3400*/  BSYNC B1 ;  /* 0x0000000000017941 */ /* 0x000fea0003800000 */
.L_x_73:
        /* <DEDUP_REMOVED lines=13> */
.L_x_76:
[----:B------:R-:W-:Y:S05]  /*34e0*/  BSYNC B1 ;  /* 0x0000000000017941 */ /* 0x000fea0003800000 */
.L_x_75:
        /* <DEDUP_REMOVED lines=11> */
.L_x_78:
[----:B------:R-:W-:Y:S05]  /*35a0*/  BSYNC B1 ;  /* 0x0000000000017941 */ /* 0x000fea0003800000 */
.L_x_77:
        /* <DEDUP_REMOVED lines=12> */
.L_x_80:
[----:B------:R-:W-:Y:S05]  /*3670*/  BSYNC B1 ;  /* 0x0000000000017941 */ /* 0x000fea0003800000 */
.L_x_79:
        /* <DEDUP_REMOVED lines=10> */
.L_x_82:
[----:B------:R-:W-:Y:S05]  /*3720*/  BSYNC B1 ;  /* 0x0000000000017941 */ /* 0x000fea0003800000 */
.L_x_81:
[----:B----45:R-:W-:Y:S01]  /*3730*/  FMUL R25, R105, R14 ;  /* 0x0000000e69197220 */ /* 0x030fe20000400000 */
        /* <DEDUP_REMOVED lines=12> */
.L_x_84:
[----:B------:R-:W-:Y:S05]  /*3800*/  BSYNC B1 ;  /* 0x0000000000017941 */ /* 0x000fea0003800000 */
.L_x_83:
[----:B-----5:R-:W-:Y:S01]  /*3810*/  FMUL R0, R105, R14 ;  /* 0x0000000e69007220 */ /* 0x020fe20000400000 */
[----:B----4-:R-:W-:Y:S01]  /*3820*/  IADD3.X R41, R35, UR28, RZ, P5, !PT ;  /* 0x0000001c23297c10 */ /* 0x010fe2000affe4ff */
[----:B------:R-:W-:Y:S01]  /*3830*/  BSSY B1, `(.L_x_85) ;  /* 0x0000009000017945 */ /* 0x000fe20003800000 */
[----:B------:R-:W-:Y:S01]  /*3840*/  ISETP.GT.AND P3, PT, R4, RZ, P2 ;  /* 0x000000ff0400720c */ /* 0x000fe20001764270 */
[----:B------:R-:W-:Y:S01]  /*3850*/  FFMA R51, R51, R13, R0 ;  /* 0x0000000d33337223 */ /* 0x000fe20000000000 */
[----:B------:R-:W-:Y:S02]  /*3860*/  IADD3 R24, P6, R28, UR12, RZ ;  /* 0x0000000c1c187c10 */ /* 0x000fe4000ffde0ff */
[----:B0-----:R-:W-:Y:S02]  /*3870*/  IADD3 R26, P5, R30, UR15, RZ ;  /* 0x0000000f1e1a7c10 */ /* 0x001fe4000ffbe0ff */
[----:B------:R0:W-:Y:S01]  /*3880*/  @P1 STG.E desc[UR20][R40.64], R51 ;  /* 0x0000003328001986 */ /* 0x0001e2000c101914 */
[----:B------:R-:W-:-:S06]  /*3890*/  IADD3.X R25, R29, UR7, RZ, P6, !PT ;  /* 0x000000071d197c10 */ /* 0x000fcc000b7fe4ff */
[----:B------:R-:W-:Y:S05]  /*38a0*/  @!P3 BRA `(.L_x_86) ;  /* 0x000000000004b947 */ /* 0x000fea0003800000 */
[----:B------:R4:W5:Y:S02]  /*38b0*/  LDG.E.LTC128B R105, desc[UR20][R24.64] ;  /* 0x0000001418697981 */ /* 0x000964000c1e1920 */
.L_x_86:
[----:B------:R-:W-:Y:S05]  /*38c0*/  BSYNC B1 ;  /* 0x0000000000017941 */ /* 0x000fea0003800000 */
.L_x_85:
        /* <DEDUP_REMOVED lines=12> */
.L_x_88:
[----:B------:R-:W-:Y:S05]  /*3990*/  BSYNC B1 ;  /* 0x0000000000017941 */ /* 0x000fea0003800000 */
.L_x_87:
        /* <DEDUP_REMOVED lines=10> */
.L_x_90:
[----:B------:R-:W-:Y:S05]  /*3a40*/  BSYNC B1 ;  /* 0x0000000000017941 */ /* 0x000fea0003800000 */
.L_x_89:
        /* <DEDUP_REMOVED lines=13> */
.L_x_92:
[----:B------:R-:W-:Y:S05]  /*3b20*/  BSYNC B1 ;  /* 0x0000000000017941 */ /* 0x000fea0003800000 */
.L_x_91:
        /* <DEDUP_REMOVED lines=11> */
.L_x_94:
[----:B------:R-:W-:Y:S05]  /*3be0*/  BSYNC B1 ;  /* 0x0000000000017941 */ /* 0x000fea0003800000 */
.L_x_93:
        /* <DEDUP_REMOVED lines=12> */
.L_x_96:
[----:B------:R-:W-:Y:S05]  /*3cb0*/  BSYNC B1 ;  /* 0x0000000000017941 */ /* 0x000fea0003800000 */
.L_x_95:
        /* <DEDUP_REMOVED lines=10> */
.L_x_98:
[----:B------:R-:W-:Y:S05]  /*3d60*/  BSYNC B1 ;  /* 0x0000000000017941 */ /* 0x000fea0003800000 */
.L_x_97:
        /* <DEDUP_REMOVED lines=13> */
.L_x_100:
[----:B------:R-:W-:Y:S05]  /*3e40*/  BSYNC B1 ;  /* 0x0000000000017941 */ /* 0x000fea0003800000 */
.L_x_99:
        /* <DEDUP_REMOVED lines=11> */
.L_x_102:
[----:B------:R-:W-:Y:S05]  /*3f00*/  BSYNC B1 ;  /* 0x0000000000017941 */ /* 0x000fea0003800000 */
.L_x_101:
        /* <DEDUP_REMOVED lines=12> */
.L_x_104:
[----:B------:R-:W-:Y:S05]  /*3fd0*/  BSYNC B1 ;  /* 0x0000000000017941 */ /* 0x000fea0003800000 */
.L_x_103:
        /* <DEDUP_REMOVED lines=10> */
.L_x_106:
[----:B------:R-:W-:Y:S05]  /*4080*/  BSYNC B1 ;  /* 0x0000000000017941 */ /* 0x000fea0003800000 */
.L_x_105:
        /* <DEDUP_REMOVED lines=13> */
.L_x_108:
[----:B------:R-:W-:Y:S05]  /*4160*/  BSYNC B1 ;  /* 0x0000000000017941 */ /* 0x000fea0003800000 */
.L_x_107:
        /* <DEDUP_REMOVED lines=11> */
.L_x_110:
[----:B------:R-:W-:Y:S05]  /*4220*/  BSYNC B1 ;  /* 0x0000000000017941 */ /* 0x000fea0003800000 */
.L_x_109:
        /* <DEDUP_REMOVED lines=12> */
.L_x_112:
[----:B------:R-:W-:Y:S05]  /*42f0*/  BSYNC B1 ;  /* 0x0000000000017941 */ /* 0x000fea0003800000 */
.L_x_111:
        /* <DEDUP_REMOVED lines=10> */
.L_x_114:
[----:B------:R-:W-:Y:S05]  /*43a0*/  BSYNC B1 ;  /* 0x0000000000017941 */ /* 0x000fea0003800000 */
.L_x_113:
        /* <DEDUP_REMOVED lines=13> */
.L_x_116:
[----:B------:R-:W-:Y:S05]  /*4480*/  BSYNC B1 ;  /* 0x0000000000017941 */ /* 0x000fea0003800000 */
.L_x_115:
        /* <DEDUP_REMOVED lines=11> */
.L_x_118:
[----:B------:R-:W-:Y:S05]  /*4540*/  BSYNC B1 ;  /* 0x0000000000017941 */ /* 0x000fea0003800000 */
.L_x_117:
        /* <DEDUP_REMOVED lines=12> */
.L_x_120:
[----:B------:R-:W-:Y:S05]  /*4610*/  BSYNC B1 ;  /* 0x0000000000017941 */ /* 0x000fea0003800000 */
.L_x_119:
        /* <DEDUP_REMOVED lines=10> */
.L_x_122:
[----:B------:R-:W-:Y:S05]  /*46c0*/  BSYNC B1 ;  /* 0x0000000000017941 */ /* 0x000fea0003800000 */
.L_x_121:
        /* <DEDUP_REMOVED lines=13> */
.L_x_124:
[----:B------:R-:W-:Y:S05]  /*47a0*/  BSYNC B1 ;  /* 0x0000000000017941 */ /* 0x000fea0003800000 */
.L_x_123:
        /* <DEDUP_REMOVED lines=11> */
.L_x_126:
[----:B------:R-:W-:Y:S05]  /*4860*/  BSYNC B1 ;  /* 0x0000000000017941 */ /* 0x000fea0003800000 */
.L_x_125:
        /* <DEDUP_REMOVED lines=12> */
.L_x_128:
[----:B------:R-:W-:Y:S05]  /*4930*/  BSYNC B1 ;  /* 0x0000000000017941 */ /* 0x000fea0003800000 */
.L_x_127:
        /* <DEDUP_REMOVED lines=10> */
.L_x_130:
[----:B------:R-:W-:Y:S05]  /*49e0*/  BSYNC B1 ;  /* 0x0000000000017941 */ /* 0x000fea0003800000 */
.L_x_129:
        /* <DEDUP_REMOVED lines=13> */
.L_x_132:
[----:B------:R-:W-:Y:S05]  /*4ac0*/  BSYNC B1 ;  /* 0x0000000000017941 */ /* 0x000fea0003800000 */
.L_x_131:
        /* <DEDUP_REMOVED lines=11> */
.L_x_134:
[----:B------:R-:W-:Y:S05]  /*4b80*/  BSYNC B1 ;  /* 0x0000000000017941 */ /* 0x000fea0003800000 */
.L_x_133:
        /* <DEDUP_REMOVED lines=12> */
.L_x_136:
[----:B------:R-:W-:Y:S05]  /*4c50*/  BSYNC B1 ;  /* 0x0000000000017941 */ /* 0x000fea0003800000 */
.L_x_135:
        /* <DEDUP_REMOVED lines=10> */
.L_x_138:
[----:B------:R-:W-:Y:S05]  /*4d00*/  BSYNC B1 ;  /* 0x0000000000017941 */ /* 0x000fea0003800000 */
.L_x_137:
        /* <DEDUP_REMOVED lines=13> */
.L_x_140:
[----:B------:R-:W-:Y:S05]  /*4de0*/  BSYNC B1 ;  /* 0x0000000000017941 */ /* 0x000fea0003800000 */
.L_x_139:
        /* <DEDUP_REMOVED lines=11> */
.L_x_142:
[----:B------:R-:W-:Y:S05]  /*4ea0*/  BSYNC B1 ;  /* 0x0000000000017941 */ /* 0x000fea0003800000 */
.L_x_141:
        /* <DEDUP_REMOVED lines=12> */
.L_x_144:
[----:B------:R-:W-:Y:S05]  /*4f70*/  BSYNC B1 ;  /* 0x0000000000017941 */ /* 0x000fea0003800000 */
.L_x_143:
[----:B-----5:R-:W-:Y:S01]  /*4f80*/  FMUL R0, R105, R14 ;  /* 0x0000000e69007220 */ /* 0x020fe20000400000 */
[----:B0-----:R-:W-:Y:S01]  /*4f90*/  IADD3.X R39, R35, UR13, RZ, P5, !PT ;  /* 0x0000000d23277c10 */ /* 0x001fe2000affe4ff */
[----:B------:R-:W-:Y:S01]  /*4fa0*/  BSSY B1, `(.L_x_145) ;  /* 0x0000009000017945 */ /* 0x000fe20003800000 */
[----:B------:R-:W-:Y:S01]  /*4fb0*/  ISETP.GT.AND P2, PT, R4, 0x8, P2 ;  /* 0x000000080400780c */ /* 0x000fe20001744270 */
[----:B------:R-:W-:Y:S01]  /*4fc0*/  FFMA R81, R81, R13, R0 ;  /* 0x0000000d51517223 */ /* 0x000fe20000000000 */
[----:B----4-:R-:W-:Y:S02]  /*4fd0*/  IADD3 R24, P5, R24, UR26, RZ ;  /* 0x0000001a18187c10 */ /* 0x010fe4000ffbe0ff */
[----:B------:R-:W-:Y:S02]  /*4fe0*/  IADD3 R40, P6, R26, UR25, RZ ;  /* 0x000000191a287c10 */ /* 0x000fe4000ffde0ff */
[----:B------:R0:W-:Y:S01]  /*4ff0*/  @P3 STG.E desc[UR20][R38.64], R81 ;  /* 0x0000005126003986 */ /* 0x0001e2000c101914 */
[----:B------:R-:W-:-:S06]  /*5000*/  IADD3.X R25, R25, UR29, RZ, P5, !PT ;  /* 0x0000001d19197c10 */ /* 0x000fcc000affe4ff */
[----:B------:R-:W-:Y:S05]  /*5010*/  @!P2 BRA `(.L_x_146) ;  /* 0x000000000004a947 */ /* 0x000fea0003800000 */
[----:B------:R4:W5:Y:S02]  /*5020*/  LDG.E.LTC128B R105, desc[UR20][R24.64] ;  /* 0x0000001418697981 */ /* 0x000964000c1e1920 */
.L_x_146:
[----:B------:R-:W-:Y:S05]  /*5030*/  BSYNC B1 ;  /* 0x0000000000017941 */ /* 0x000fea0003800000 */
.L_x_145:
[----:B------:R-:W-:Y:S01]  /*5040*/  ISETP.GT.AND P1, PT, R4, 0x8, P1 ;  /* 0x000000080400780c */ /* 0x000fe20000f24270 */
[----:B----45:R-:W-:Y:S01]  /*5050*/  FMUL R25, R105, R14 ;  /* 0x0000000e69197220 */ /* 0x030fe20000400000 */
[----:B------:R-:W-:Y:S01]  /*5060*/  IADD3.X R41, R27, UR28, RZ, P6, !PT ;  /* 0x0000001c1b297c10 */ /* 0x000fe2000b7fe4ff */
[----:B------:R-:W-:Y:S01]  /*5070*/  BSSY B1, `(.L_x_147) ;  /* 0x000000a000017945 */ /* 0x000fe20003800000 */
[C---:B------:R-:W-:Y:S01]  /*5080*/  ISETP.GT.AND P5, PT, R5.reuse, 0x78, PT ;  /* 0x000000780500780c */ /* 0x040fe20003fa4270 */
[----:B------:R-:W-:Y:S01]  /*5090*/  FFMA R27, R82, R13, R25 ;  /* 0x0000000d521b7223 */ /* 0x000fe20000000019 */
[----:B------:R-:W-:Y:S02]  /*50a0*/  ISETP.GT.AND P3, PT, R5, 0x79, PT ;  /* 0x000000790500780c */ /* 0x000fe40003f64270 */
[----:B------:R-:W-:Y:S02]  /*50b0*/  IADD3 R26, P6, R34, UR25, RZ ;  /* 0x00000019221a7c10 */ /* 0x000fe4000ffde0ff */
[----:B------:R4:W-:Y:S01]  /*50c0*/  @P2 STG.E desc[UR20][R40.64], R27 ;  /* 0x0000001b28002986 */ /* 0x0009e2000c101914 */
[----:B------:R-:W-:-:S04]  /*50d0*/  IADD3 R24, P2, R32, UR26, RZ ;  /* 0x0000001a20187c10 */ /* 0x000fc8000ff5e0ff */
[----:B------:R-:W-:Y:S01]  /*50e0*/  IADD3.X R25, R33, UR29, RZ, P2, !PT ;  /* 0x0000001d21197c10 */ /* 0x000fe200097fe4ff */
[----:B------:R-:W-:Y:S08]  /*50f0*/  @!P1 BRA `(.L_x_148) ;  /* 0x0000000000049947 */ /* 0x000ff00003800000 */
[----:B------:R0:W5:Y:S02]  /*5100*/  LDG.E.LTC128B R105, desc[UR20][R24.64] ;  /* 0x0000001418697981 */ /* 0x000164000c1e1920 */
.L_x_148:
[----:B------:R-:W-:Y:S05]  /*5110*/  BSYNC B1 ;  /* 0x0000000000017941 */ /* 0x000fea0003800000 */
.L_x_147:
[----:B-----5:R-:W-:Y:S01]  /*5120*/  FMUL R0, R105, R14 ;  /* 0x0000000e69007220 */ /* 0x020fe20000400000 */
[----:B----4-:R-:W-:Y:S01]  /*5130*/  IADD3.X R27, R35, UR28, RZ, P6, !PT ;  /* 0x0000001c231b7c10 */ /* 0x010fe2000b7fe4ff */
[----:B------:R-:W-:Y:S01]  /*5140*/  BSSY B1, `(.L_x_149) ;  /* 0x0000009000017945 */ /* 0x000fe20003800000 */
[----:B------:R-:W-:Y:S01]  /*5150*/  ISETP.GT.AND P2, PT, R4, RZ, P5 ;  /* 0x000000ff0400720c */ /* 0x000fe20002f44270 */
[----:B------:R-:W-:Y:S01]  /*5160*/  FFMA R83, R83, R13, R0 ;  /* 0x0000000d53537223 */ /* 0x000fe20000000000 */
[----:B------:R-:W-:-:S04]  /*5170*/  IADD3 R32, P6, R30, UR15, RZ ;  /* 0x0000000f1e207c10 */ /* 0x000fc8000ffde0ff */
[----:B------:R4:W-:Y:S07]  /*5180*/  @P1 STG.E desc[UR20][R26.64], R83 ;  /* 0x000000531a001986 */ /* 0x0009ee000c101914 */
[----:B------:R-:W-:Y:S05]  /*5190*/  @!P2 BRA `(.L_x_150) ;  /* 0x00000000000ca947 */ /* 0x000fea0003800000 */
[----:B0-----:R-:W-:-:S04]  /*51a0*/  IADD3 R24, P1, R28, UR12, RZ ;  /* 0x0000000c1c187c10 */ /* 0x001fc8000ff3e0ff */
[----:B------:R-:W-:-:S05]  /*51b0*/  IADD3.X R25, R29, UR7, RZ, P1, !PT ;  /* 0x000000071d197c10 */ /* 0x000fca0008ffe4ff */
[----:B------:R0:W5:Y:S04]  /*51c0*/  LDG.E.LTC128B R105, desc[UR20][R24.64] ;  /* 0x0000001418697981 */ /* 0x000168000c1e1920 */
.L_x_150:
[----:B------:R-:W-:Y:S05]  /*51d0*/  BSYNC B1 ;  /* 0x0000000000017941 */ /* 0x000fea0003800000 */
.L_x_149:
[----:B-----5:R-:W-:Y:S01]  /*51e0*/  FMUL R5, R105, R14 ;  /* 0x0000000e69057220 */ /* 0x020fe20000400000 */
[----:B------:R-:W-:Y:S01]  /*51f0*/  IADD3.X R33, R31, UR13, RZ, P6, !PT ;  /* 0x0000000d1f217c10 */ /* 0x000fe2000b7fe4ff */
[----:B------:R-:W-:Y:S01]  /*5200*/  BSSY B1, `(.L_x_151) ;  /* 0x0000009000017945 */ /* 0x000fe20003800000 */
[----:B------:R-:W-:Y:S01]  /*5210*/  ISETP.GT.AND P1, PT, R4, RZ, P3 ;  /* 0x000000ff0400720c */ /* 0x000fe20001f24270 */
[----:B------:R-:W-:Y:S01]  /*5220*/  FFMA R5, R84, R13, R5 ;  /* 0x0000000d54057223 */ /* 0x000fe20000000005 */
[----:B----4-:R-:W-:-:S04]  /*5230*/  IADD3 R26, P6, R38, UR15, RZ ;  /* 0x0000000f261a7c10 */ /* 0x010fc8000ffde0ff */
[----:B------:R4:W-:Y:S07]  /*5240*/  @P2 STG.E desc[UR20][R32.64], R5 ;  /* 0x0000000520002986 */ /* 0x0009ee000c101914 */
[----:B------:R-:W-:Y:S05]  /*5250*/  @!P1 BRA `(.L_x_152) ;  /* 0x00000000000c9947 */ /* 0x000fea0003800000 */
[----:B0-----:R-:W-:-:S04]  /*5260*/  IADD3 R24, P2, R36, UR12, RZ ;  /* 0x0000000c24187c10 */ /* 0x001fc8000ff5e0ff */
[----:B------:R-:W-:-:S05]  /*5270*/  IADD3.X R25, R37, UR7, RZ, P2, !PT ;  /* 0x0000000725197c10 */ /* 0x000fca00097fe4ff */
[----:B------:R0:W5:Y:S04]  /*5280*/  LDG.E.LTC128B R105, desc[UR20][R24.64] ;  /* 0x0000001418697981 */ /* 0x000168000c1e1920 */
.L_x_152:
[----:B------:R-:W-:Y:S05]  /*5290*/  BSYNC B1 ;  /* 0x0000000000017941 */ /* 0x000fea0003800000 */
.L_x_151:
[----:B-----5:R-:W-:Y:S01]  /*52a0*/  FMUL R0, R105, R14 ;  /* 0x0000000e69007220 */ /* 0x020fe20000400000 */
[----:B------:R-:W-:Y:S01]  /*52b0*/  IADD3.X R27, R39, UR13, RZ, P6, !PT ;  /* 0x0000000d271b7c10 */ /* 0x000fe2000b7fe4ff */
[----:B------:R-:W-:Y:S01]  /*52c0*/  BSSY B1, `(.L_x_153) ;  /* 0x0000009000017945 */ /* 0x000fe20003800000 */
[----:B------:R-:W-:Y:S01]  /*52d0*/  ISETP.GT.AND P5, PT, R4, 0x8, P5 ;  /* 0x000000080400780c */ /* 0x000fe20002fa4270 */
[----:B------:R-:W-:Y:S01]  /*52e0*/  FFMA R85, R85, R13, R0 ;  /* 0x0000000d55557223 */ /* 0x000fe20000000000 */
[----:B0-----:R-:W-:Y:S02]  /*52f0*/  IADD3 R24, P2, R28, UR26, RZ ;  /* 0x0000001a1c187c10 */ /* 0x001fe4000ff5e0ff */
[----:B----4-:R-:W-:Y:S02]  /*5300*/  IADD3 R32, P6, R30, UR25, RZ ;  /* 0x000000191e207c10 */ /* 0x010fe4000ffde0ff */
[----:B------:R0:W-:Y:S01]  /*5310*/  @P1 STG.E desc[UR20][R26.64], R85 ;  /* 0x000000551a001986 */ /* 0x0001e2000c101914 */
[----:B------:R-:W-:-:S06]  /*5320*/  IADD3.X R25, R29, UR29, RZ, P2, !PT ;  /* 0x0000001d1d197c10 */ /* 0x000fcc00097fe4ff */
[----:B------:R-:W-:Y:S05]  /*5330*/  @!P5 BRA `(.L_x_154) ;  /* 0x000000000004d947 */ /* 0x000fea0003800000 */
[----:B------:R4:W5:Y:S02]  /*5340*/  LDG.E.LTC128B R105, desc[UR20][R24.64] ;  /* 0x0000001418697981 */ /* 0x000964000c1e1920 */
.L_x_154:
[----:B------:R-:W-:Y:S05]  /*5350*/  BSYNC B1 ;  /* 0x0000000000017941 */ /* 0x000fea0003800000 */
.L_x_153:
[----:B-----5:R-:W-:Y:S01]  /*5360*/  FMUL R5, R105, R14 ;  /* 0x0000000e69057220 */ /* 0x020fe20000400000 */
[----:B------:R-:W-:Y:S01]  /*5370*/  IADD3.X R33, R31, UR28, RZ, P6, !PT ;  /* 0x0000001c1f217c10 */ /* 0x000fe2000b7fe4ff */
[----:B------:R-:W-:Y:S01]  /*5380*/  BSSY B1, `(.L_x_155) ;  /* 0x0000008000017945 */ /* 0x000fe20003800000 */
[----:B------:R-:W-:Y:S01]  /*5390*/  ISETP.GT.AND P3, PT, R4, 0x8, P3 ;  /* 0x000000080400780c */ /* 0x000fe20001f64270 */
[----:B----4-:R-:W-:Y:S01]  /*53a0*/  FFMA R25, R86, R13, R5 ;  /* 0x0000000d56197223 */ /* 0x010fe20000000005 */
[----:B------:R-:W-:-:S04]  /*53b0*/  IADD3 R4, P1, R36, UR26, RZ ;  /* 0x0000001a24047c10 */ /* 0x000fc8000ff3e0ff */
[----:B------:R4:W-:Y:S01]  /*53c0*/  @P5 STG.E desc[UR20][R32.64], R25 ;  /* 0x0000001920005986 */ /* 0x0009e2000c101914 */
[----:B------:R-:W-:-:S06]  /*53d0*/  IADD3.X R5, R37, UR29, RZ, P1, !PT ;  /* 0x0000001d25057c10 */ /* 0x000fcc0008ffe4ff */
[----:B------:R-:W-:Y:S05]  /*53e0*/  @!P3 BRA `(.L_x_156) ;  /* 0x000000000004b947 */ /* 0x000fea0003800000 */
[----:B------:R0:W5:Y:S02]  /*53f0*/  LDG.E.LTC128B R105, desc[UR20][R4.64] ;  /* 0x0000001404697981 */ /* 0x000164000c1e1920 */
.L_x_156:
[----:B------:R-:W-:Y:S05]  /*5400*/  BSYNC B1 ;  /* 0x0000000000017941 */ /* 0x000fea0003800000 */
.L_x_155:
[----:B------:R-:W-:Y:S05]  /*5410*/  @!P3 BRA `(.L_x_157) ;  /* 0x000000140084b947 */ /* 0x000fea0003800000 */
[----:B0-----:R-:W-:Y:S01]  /*5420*/  IADD3 R4, P1, R38, UR25, RZ ;  /* 0x0000001926047c10 */ /* 0x001fe2000ff3e0ff */
[----:B-----5:R-:W-:-:S03]  /*5430*/  FMUL R0, R105, R14 ;  /* 0x0000000e69007220 */ /* 0x020fc60000400000 */
[----:B------:R-:W-:Y:S01]  /*5440*/  IADD3.X R5, R39, UR28, RZ, P1, !PT ;  /* 0x0000001c27057c10 */ /* 0x000fe20008ffe4ff */
[----:B------:R-:W-:-:S05]  /*5450*/  FFMA R87, R87, R13, R0 ;  /* 0x0000000d57577223 */ /* 0x000fca0000000000 */
[----:B------:R0:W-:Y:S01]  /*5460*/  STG.E desc[UR20][R4.64], R87 ;  /* 0x0000005704007986 */ /* 0x0001e2000c101914 */
[----:B------:R-:W-:Y:S05]  /*5470*/  BRA `(.L_x_157) ;  /* 0x00000014006c7947 */ /* 0x000fea0003800000 */
.L_x_30:
[----:B------:R-:W-:Y:S01]  /*5480*/  ISETP.GT.AND P3, PT, R5, 0x1, PT ;  /* 0x000000010500780c */ /* 0x000fe20003f64270 */
[----:B------:R-:W-:Y:S01]  /*5490*/  ULDC.64 UR8, c[0x0][0x6c0] ;  /* 0x0001b00000087ab9 */ /* 0x000fe20000000a00 */
[----:B------:R-:W-:Y:S01]  /*54a0*/  ISETP.GT.AND P2, PT, R4, 0x8, P2 ;  /* 0x000000080400780c */ /* 0x000fe20001744270 */
[-C--:B------:R-:W-:Y:S01]  /*54b0*/  FMUL R93, R24, R13.reuse ;  /* 0x0000000d185d7220 */ /* 0x080fe20000400000 */
[----:B------:R-:W-:Y:S01]  /*54c0*/  LEA R88, P6, R100, UR8, 0x2 ;  /* 0x0000000864587c11 */ /* 0x000fe2000f8c10ff */
[-C--:B------:R-:W-:Y:S01]  /*54d0*/  FMUL R95, R25, R13.reuse ;  /* 0x0000000d195f7220 */ /* 0x080fe20000400000 */
[----:B------:R-:W-:Y:S01]  /*54e0*/  ISETP.GT.AND P5, PT, R4, RZ, P3 ;  /* 0x000000ff0400720c */ /* 0x000fe20001fa4270 */
[-C--:B------:R-:W-:Y:S01]  /*54f0*/  FMUL R97, R26, R13.reuse ;  /* 0x0000000d1a617220 */ /* 0x080fe20000400000 */
[----:B------:R-:W-:Y:S01]  /*5500*/  LEA.HI.X R89, R100, UR9, R111, 0x2, P6 ;  /* 0x0000000964597c11 */ /* 0x000fe2000b0f146f */
[-C--:B------:R-:W-:Y:S01]  /*5510*/  FMUL R99, R27, R13.reuse ;  /* 0x0000000d1b637220 */ /* 0x080fe20000400000 */
[----:B------:R-:W-:Y:S01]  /*5520*/  LEA R90, P6, R112, R88, 0x2 ;  /* 0x00000058705a7211 */ /* 0x000fe200078c10ff */
[----:B------:R-:W-:Y:S01]  /*5530*/  FMUL R33, R33, R13 ;  /* 0x0000000d21217220 */ /* 0x000fe20000400000 */
[----:B------:R-:W-:Y:S01]  /*5540*/  ISETP.GT.AND P3, PT, R4, 0x8, P3 ;  /* 0x000000080400780c */ /* 0x000fe20001f64270 */
[----:B------:R0:W-:Y:S01]  /*5550*/  @P1 STG.E desc[UR20][R88.64], R93 ;  /* 0x0000005d58001986 */ /* 0x0001e2000c101914 */
[----:B------:R-:W-:Y:S01]  /*5560*/  LEA.HI.X R91, R112, R89, R113, 0x2, P6 ;  /* 0x00000059705b7211 */ /* 0x000fe200030f1471 */
[-C--:B------:R-:W-:Y:S01]  /*5570*/  FMUL R35, R35, R13.reuse ;  /* 0x0000000d23237220 */ /* 0x080fe20000400000 */
[----:B------:R-:W-:Y:S01]  /*5580*/  ISETP.GT.AND P1, PT, R5, 0x8, PT ;  /* 0x000000080500780c */ /* 0x000fe20003f24270 */
[-C--:B------:R-:W-:Y:S01]  /*5590*/  FMUL R37, R37, R13.reuse ;  /* 0x0000000d25257220 */ /* 0x080fe20000400000 */
[----:B------:R-:W-:Y:S01]  /*55a0*/  IADD3 R24, P6, R88, UR15, RZ ;  /* 0x0000000f58187c10 */ /* 0x000fe2000ffde0ff */
[----:B------:R1:W-:Y:S01]  /*55b0*/  @P5 STG.E desc[UR20][R90.64], R95 ;  /* 0x0000005f5a005986 */ /* 0x0003e2000c101914 */
[----:B------:R-:W-:Y:S01]  /*55c0*/  ISETP.GT.AND P5, PT, R4, RZ, P1 ;  /* 0x000000ff0400720c */ /* 0x000fe20000fa4270 */
[-C--:B------:R-:W-:Y:S01]  /*55d0*/  FMUL R39, R39, R13.reuse ;  /* 0x0000000d27277220 */ /* 0x080fe20000400000 */
[----:B------:R-:W-:Y:S01]  /*55e0*/  IADD3.X R25, R89, UR13, RZ, P6, !PT ;  /* 0x0000000d59197c10 */ /* 0x000fe2000b7fe4ff */
[----:B------:R2:W-:Y:S01]  /*55f0*/  @P2 STG.E desc[UR20][R88.64+0x20], R97 ;  /* 0x0000206158002986 */ /* 0x0005e2000c101914 */
[----:B------:R-:W-:Y:S01]  /*5600*/  ISETP.GT.AND P2, PT, R5, 0x9, PT ;  /* 0x000000090500780c */ /* 0x000fe20003f44270 */
[-C--:B0-----:R-:W-:Y:S01]  /*5610*/  FMUL R93, R28, R13.reuse ;  /* 0x0000000d1c5d7220 */ /* 0x081fe20000400000 */
[----:B------:R-:W-:Y:S01]  /*5620*/  IADD3 R26, P6, R90, UR15, RZ ;  /* 0x0000000f5a1a7c10 */ /* 0x000fe2000ffde0ff */
[----:B------:R0:W-:Y:S01]  /*5630*/  @P3 STG.E desc[UR20][R90.64+0x20], R99 ;  /* 0x000020635a003986 */ /* 0x0001e2000c101914 */
[C---:B------:R-:W-:Y:S01]  /*5640*/  ISETP.GT.AND P3, PT, R4.reuse, RZ, P2 ;  /* 0x000000ff0400720c */ /* 0x040fe20001764270 */
[-C--:B------:R-:W-:Y:S01]  /*5650*/  FMUL R41, R41, R13.reuse ;  /* 0x0000000d29297220 */ /* 0x080fe20000400000 */
[----:B------:R-:W-:Y:S01]  /*5660*/  ISETP.GT.AND P1, PT, R4, 0x8, P1 ;  /* 0x000000080400780c */ /* 0x000fe20000f24270 */
[-C--:B-1----:R-:W-:Y:S01]  /*5670*/  FMUL R95, R29, R13.reuse ;  /* 0x0000000d1d5f7220 */ /* 0x082fe20000400000 */
[----:B------:R-:W-:Y:S01]  /*5680*/  IADD3.X R27, R91, UR13, RZ, P6, !PT ;  /* 0x0000000d5b1b7c10 */ /* 0x000fe2000b7fe4ff */
[----:B------:R1:W-:Y:S01]  /*5690*/  @P5 STG.E desc[UR20][R24.64], R93 ;  /* 0x0000005d18005986 */ /* 0x0003e2000c101914 */
[----:B------:R-:W-:Y:S01]  /*56a0*/  IADD3 R28, P5, R88, UR25, RZ ;  /* 0x00000019581c7c10 */ /* 0x000fe2000ffbe0ff */
[-C--:B--2---:R-:W-:Y:S01]  /*56b0*/  FMUL R97, R30, R13.reuse ;  /* 0x0000000d1e617220 */ /* 0x084fe20000400000 */
[----:B------:R-:W-:Y:S01]  /*56c0*/  ISETP.GT.AND P2, PT, R4, 0x8, P2 ;  /* 0x000000080400780c */ /* 0x000fe20001744270 */
[-C--:B------:R-:W-:Y:S01]  /*56d0*/  FMUL R43, R43, R13.reuse ;  /* 0x0000000d2b2b7220 */ /* 0x080fe20000400000 */
[----:B------:R-:W-:Y:S01]  /*56e0*/  IADD3.X R29, R89, UR28, RZ, P5, !PT ;  /* 0x0000001c591d7c10 */ /* 0x000fe2000affe4ff */
[-C--:B0-----:R-:W-:Y:S01]  /*56f0*/  FMUL R99, R31, R13.reuse ;  /* 0x0000000d1f637220 */ /* 0x081fe20000400000 */
[----:B------:R-:W-:Y:S01]  /*5700*/  IADD3 R88, P5, R90, UR25, RZ ;  /* 0x000000195a587c10 */ /* 0x000fe2000ffbe0ff */
[----:B------:R-:W-:Y:S01]  /*5710*/  @P3 STG.E desc[UR20][R26.64], R95 ;  /* 0x0000005f1a003986 */ /* 0x000fe2000c101914 */
[----:B------:R-:W-:Y:S01]  /*5720*/  ISETP.GT.AND P3, PT, R5, 0x10, PT ;  /* 0x000000100500780c */ /* 0x000fe20003f64270 */
[-C--:B------:R-:W-:Y:S01]  /*5730*/  FMUL R45, R45, R13.reuse ;  /* 0x0000000d2d2d7220 */ /* 0x080fe20000400000 */
[----:B------:R-:W-:Y:S01]  /*5740*/  IADD3.X R89, R91, UR28, RZ, P5, !PT ;  /* 0x0000001c5b597c10 */ /* 0x000fe2000affe4ff */
[----:B------:R-:W-:Y:S01]  /*5750*/  @P1 STG.E desc[UR20][R28.64], R97 ;  /* 0x000000611c001986 */ /* 0x000fe2000c101914 */
[----:B------:R-:W-:Y:S01]  /*5760*/  ISETP.GT.AND P5, PT, R4, RZ, P3 ;  /* 0x000000ff0400720c */ /* 0x000fe20001fa4270 */
[-C--:B-1----:R-:W-:Y:S01]  /*5770*/  FMUL R93, R32, R13.reuse ;  /* 0x0000000d205d7220 */ /* 0x082fe20000400000 */
[----:B------:R-:W-:Y:S01]  /*5780*/  ISETP.GT.AND P1, PT, R5, 0x11, PT ;  /* 0x000000110500780c */ /* 0x000fe20003f24270 */
[----:B------:R0:W-:Y:S01]  /*5790*/  @P2 STG.E desc[UR20][R88.64], R99 ;  /* 0x0000006358002986 */ /* 0x0001e2000c101914 */
[----:B------:R-:W-:Y:S01]  /*57a0*/  IADD3 R30, P6, R24, UR15, RZ ;  /* 0x0000000f181e7c10 */ /* 0x000fe2000ffde0ff */
[-C--:B------:R-:W-:Y:S01]  /*57b0*/  FMUL R47, R47, R13.reuse ;  /* 0x0000000d2f2f7220 */ /* 0x080fe20000400000 */
[----:B------:R-:W-:Y:S01]  /*57c0*/  ISETP.GT.AND P2, PT, R4, RZ, P1 ;  /* 0x000000ff0400720c */ /* 0x000fe20000f44270 */
[-C--:B------:R-:W-:Y:S01]  /*57d0*/  FMUL R49, R49, R13.reuse ;  /* 0x0000000d31317220 */ /* 0x080fe20000400000 */
[----:B------:R-:W-:Y:S01]  /*57e0*/  IADD3.X R31, R25, UR13, RZ, P6, !PT ;  /* 0x0000000d191f7c10 */ /* 0x000fe2000b7fe4ff */
[-C--:B------:R-:W-:Y:S01]  /*57f0*/  FMUL R51, R51, R13.reuse ;  /* 0x0000000d33337220 */ /* 0x080fe20000400000 */
[----:B------:R-:W-:Y:S01]  /*5800*/  IADD3 R90, P6, R26, UR15, RZ ;  /* 0x0000000f1a5a7c10 */ /* 0x000fe2000ffde0ff */
[-C--:B------:R-:W-:Y:S01]  /*5810*/  FMUL R53, R53, R13.reuse ;  /* 0x0000000d35357220 */ /* 0x080fe20000400000 */
[----:B------:R-:W-:Y:S01]  /*5820*/  ISETP.GT.AND P3, PT, R4, 0x8, P3 ;  /* 0x000000080400780c */ /* 0x000fe20001f64270 */
[----:B------:R1:W-:Y:S01]  /*5830*/  @P5 STG.E desc[UR20][R30.64], R93 ;  /* 0x0000005d1e005986 */ /* 0x0003e2000c101914 */
[----:B------:R-:W-:Y:S01]  /*5840*/  IADD3.X R91, R27, UR13, RZ, P6, !PT ;  /* 0x0000000d1b5b7c10 */ /* 0x000fe2000b7fe4ff */
[-C--:B0-----:R-:W-:Y:S01]  /*5850*/  FMUL R89, R34, R13.reuse ;  /* 0x0000000d22597220 */ /* 0x081fe20000400000 */
[----:B------:R-:W-:Y:S01]  /*5860*/  IADD3 R24, P5, R24, UR25, RZ ;  /* 0x0000001918187c10 */ /* 0x000fe2000ffbe0ff */
[-C--:B------:R-:W-:Y:S01]  /*5870*/  FMUL R55, R55, R13.reuse ;  /* 0x0000000d37377220 */ /* 0x080fe20000400000 */
[----:B------:R-:W-:Y:S01]  /*5880*/  ISETP.GT.AND P1, PT, R4, 0x8, P1 ;  /* 0x000000080400780c */ /* 0x000fe20000f24270 */
[----:B------:R-:W-:Y:S01]  /*5890*/  @P2 STG.E desc[UR20][R90.64], R33 ;  /* 0x000000215a002986 */ /* 0x000fe2000c101914 */
[----:B------:R-:W-:Y:S01]  /*58a0*/  IADD3.X R25, R25, UR28, RZ, P5, !PT ;  /* 0x0000001c19197c10 */ /* 0x000fe2000affe4ff */
[-C--:B------:R-:W-:Y:S01]  /*58b0*/  FMUL R57, R57, R13.reuse ;  /* 0x0000000d39397220 */ /* 0x080fe20000400000 */
[----:B------:R-:W-:Y:S01]  /*58c0*/  IADD3 R26, P5, R26, UR25, RZ ;  /* 0x000000191a1a7c10 */ /* 0x000fe2000ffbe0ff */
[-C--:B------:R-:W-:Y:S01]  /*58d0*/  FMUL R59, R59, R13.reuse ;  /* 0x0000000d3b3b7220 */ /* 0x080fe20000400000 */
[----:B------:R-:W-:Y:S01]  /*58e0*/  ISETP.GT.AND P2, PT, R5, 0x18, PT ;  /* 0x000000180500780c */ /* 0x000fe20003f44270 */
[----:B------:R0:W-:Y:S01]  /*58f0*/  @P3 STG.E desc[UR20][R24.64], R89 ;  /* 0x0000005918003986 */ /* 0x0001e2000c101914 */
[----:B------:R-:W-:Y:S01]  /*5900*/  IADD3.X R27, R27, UR28, RZ, P5, !PT ;  /* 0x0000001c1b1b7c10 */ /* 0x000fe2000affe4ff */
[-C--:B-1----:R-:W-:Y:S01]  /*5910*/  FMUL R93, R36, R13.reuse ;  /* 0x0000000d245d7220 */ /* 0x082fe20000400000 */
[----:B------:R-:W-:Y:S01]  /*5920*/  ISETP.GT.AND P5, PT, R4, RZ, P2 ;  /* 0x000000ff0400720c */ /* 0x000fe200017a4270 */
[-C--:B------:R-:W-:Y:S01]  /*5930*/  FMUL R61, R61, R13.reuse ;  /* 0x0000000d3d3d7220 */ /* 0x080fe20000400000 */
[----:B------:R-:W-:Y:S01]  /*5940*/  ISETP.GT.AND P3, PT, R5, 0x19, PT ;  /* 0x000000190500780c */ /* 0x000fe20003f64270 */
[----:B------:R1:W-:Y:S01]  /*5950*/  @P1 STG.E desc[UR20][R26.64], R35 ;  /* 0x000000231a001986 */ /* 0x0003e2000c101914 */
[----:B------:R-:W-:Y:S01]  /*5960*/  IADD3 R28, P6, R30, UR15, RZ ;  /* 0x0000000f1e1c7c10 */ /* 0x000fe2000ffde0ff */
[-C--:B------:R-:W-:Y:S01]  /*5970*/  FMUL R63, R63, R13.reuse ;  /* 0x0000000d3f3f7220 */ /* 0x080fe20000400000 */
[----:B------:R-:W-:Y:S01]  /*5980*/  ISETP.GT.AND P1, PT, R4, RZ, P3 ;  /* 0x000000ff0400720c */ /* 0x000fe20001f24270 */
[-C--:B------:R-:W-:Y:S01]  /*5990*/  FMUL R65, R65, R13.reuse ;  /* 0x0000000d41417220 */ /* 0x080fe20000400000 */
        /* <DEDUP_REMOVED lines=10> */
[----:B------:R-:W-:Y:S01]  /*5a40*/  ISETP.GT.AND P3, PT, R4, 0x8, P3 ;  /* 0x000000080400780c */ /* 0x000fe20001f64270 */
[----:B------:R0:W-:Y:S01]  /*5a50*/  @P1 STG.E desc[UR20][R32.64], R37 ;  /* 0x0000002520001986 */ /* 0x0001e2000c101914 */
[----:B------:R-:W-:Y:S01]  /*5a60*/  IADD3.X R25, R31, UR28, RZ, P5, !PT ;  /* 0x0000001c1f197c10 */ /* 0x000fe2000affe4ff */
[-C--:B------:R-:W-:Y:S01]  /*5a70*/  FMUL R73, R73, R13.reuse ;  /* 0x0000000d49497220 */ /* 0x080fe20000400000 */
[----:B-1----:R-:W-:Y:S01]  /*5a80*/  IADD3 R26, P5, R90, UR25, RZ ;  /* 0x000000195a1a7c10 */ /* 0x002fe2000ffbe0ff */
[-C--:B------:R-:W-:Y:S01]  /*5a90*/  FMUL R75, R75, R13.reuse ;  /* 0x0000000d4b4b7220 */ /* 0x080fe20000400000 */
[----:B------:R-:W-:Y:S01]  /*5aa0*/  ISETP.GT.AND P1, PT, R5, 0x20, PT ;  /* 0x000000200500780c */ /* 0x000fe20003f24270 */
[----:B------:R-:W-:Y:S01]  /*5ab0*/  @P2 STG.E desc[UR20][R24.64], R89 ;  /* 0x0000005918002986 */ /* 0x000fe2000c101914 */
[----:B------:R-:W-:Y:S01]  /*5ac0*/  IADD3.X R27, R91, UR28, RZ, P5, !PT ;  /* 0x0000001c5b1b7c10 */ /* 0x000fe2000affe4ff */
[-C--:B------:R-:W-:Y:S01]  /*5ad0*/  FMUL R77, R77, R13.reuse ;  /* 0x0000000d4d4d7220 */ /* 0x080fe20000400000 */
[----:B------:R-:W-:Y:S01]  /*5ae0*/  ISETP.GT.AND P5, PT, R4, RZ, P1 ;  /* 0x000000ff0400720c */ /* 0x000fe20000fa4270 */
[-C--:B------:R-:W-:Y:S01]  /*5af0*/  FMUL R79, R79, R13.reuse ;  /* 0x0000000d4f4f7220 */ /* 0x080fe20000400000 */
[----:B------:R-:W-:Y:S01]  /*5b00*/  ISETP.GT.AND P2, PT, R5, 0x21, PT ;  /* 0x000000210500780c */ /* 0x000fe20003f44270 */
[----:B------:R1:W-:Y:S01]  /*5b10*/  @P3 STG.E desc[UR20][R26.64], R39 ;  /* 0x000000271a003986 */ /* 0x0003e2000c101914 */
[----:B------:R-:W-:Y:S01]  /*5b20*/  IADD3 R30, P6, R28, UR15, RZ ;  /* 0x0000000f1c1e7c10 */ /* 0x000fe2000ffde0ff */
[-C--:B0-----:R-:W-:Y:S01]  /*5b30*/  FMUL R37, R40, R13.reuse ;  /* 0x0000000d28257220 */ /* 0x081fe20000400000 */
        /* <DEDUP_REMOVED lines=9> */
[-C--:B-1----:R-:W-:Y:S01]  /*5bd0*/  FMUL R39, R42, R13.reuse ;  /* 0x0000000d2a277220 */ /* 0x082fe20000400000 */
[----:B------:R-:W-:Y:S01]  /*5be0*/  IADD3 R24, P5, R28, UR25, RZ ;  /* 0x000000191c187c10 */ /* 0x000fe2000ffbe0ff */
[----:B------:R-:W-:Y:S01]  /*5bf0*/  FMUL R87, R87, R13 ;  /* 0x0000000d57577220 */ /* 0x000fe20000400000 */
[----:B------:R-:W-:Y:S01]  /*5c00*/  ISETP.GT.AND P2, PT, R4, 0x8, P2 ;  /* 0x000000080400780c */ /* 0x000fe20001744270 */
[----:B------:R-:W-:Y:S01]  /*5c10*/  @P3 STG.E desc[UR20][R34.64], R41 ;  /* 0x0000002922003986 */ /* 0x000fe2000c101914 */
[----:B------:R-:W-:-:S02]  /*5c20*/  IADD3.X R25, R29, UR28, RZ, P5, !PT ;  /* 0x0000001c1d197c10 */ /* 0x000fc4000affe4ff */
[----:B------:R-:W-:Y:S02]  /*5c30*/  IADD3 R26, P5, R32, UR25, RZ ;  /* 0x00000019201a7c10 */ /* 0x000fe4000ffbe0ff */
[----:B------:R-:W-:Y:S01]  /*5c40*/  ISETP.GT.AND P3, PT, R5, 0x28, PT ;  /* 0x000000280500780c */ /* 0x000fe20003f64270 */
[----:B------:R1:W-:Y:S01]  /*5c50*/  @P1 STG.E desc[UR20][R24.64], R39 ;  /* 0x0000002718001986 */ /* 0x0003e2000c101914 */
[----:B------:R-:W-:Y:S01]  /*5c60*/  IADD3.X R27, R33, UR28, RZ, P5, !PT ;  /* 0x0000001c211b7c10 */ /* 0x000fe2000affe4ff */
[----:B0-----:R-:W-:Y:S01]  /*5c70*/  FMUL R37, R44, R13 ;  /* 0x0000000d2c257220 */ /* 0x001fe20000400000 */
[----:B------:R-:W-:Y:S02]  /*5c80*/  ISETP.GT.AND P5, PT, R4, RZ, P3 ;  /* 0x000000ff0400720c */ /* 0x000fe40001fa4270 */
[----:B------:R-:W-:Y:S01]  /*5c90*/  ISETP.GT.AND P1, PT, R5, 0x29, PT ;  /* 0x000000290500780c */ /* 0x000fe20003f24270 */
[----:B------:R0:W-:Y:S01]  /*5ca0*/  @P2 STG.E desc[UR20][R26.64], R43 ;  /* 0x0000002b1a002986 */ /* 0x0001e2000c101914 */
[----:B------:R-:W-:-:S02]  /*5cb0*/  IADD3 R28, P6, R30, UR15, RZ ;  /* 0x0000000f1e1c7c10 */ /* 0x000fc4000ffde0ff */
[----:B------:R-:W-:Y:S02]  /*5cc0*/  ISETP.GT.AND P2, PT, R4, RZ, P1 ;  /* 0x000000ff0400720c */ /* 0x000fe40000f44270 */
[----:B------:R-:W-:Y:S01]  /*5cd0*/  IADD3.X R29, R31, UR13, RZ, P6, !PT ;  /* 0x0000000d1f1d7c10 */ /* 0x000fe2000b7fe4ff */
[----:B-1----:R-:W-:Y:S01]  /*5ce0*/  FMUL R39, R46, R13 ;  /* 0x0000000d2e277220 */ /* 0x002fe20000400000 */
[----:B------:R-:W-:Y:S02]  /*5cf0*/  IADD3 R32, P6, R34, UR15, RZ ;  /* 0x0000000f22207c10 */ /* 0x000fe4000ffde0ff */
[----:B------:R-:W-:Y:S01]  /*5d00*/  ISETP.GT.AND P3, PT, R4, 0x8, P3 ;  /* 0x000000080400780c */ /* 0x000fe20001f64270 */
[----:B------:R1:W-:Y:S01]  /*5d10*/  @P5 STG.E desc[UR20][R28.64], R37 ;  /* 0x000000251c005986 */ /* 0x0003e2000c101914 */
[----:B------:R-:W-:Y:S02]  /*5d20*/  IADD3.X R33, R35, UR13, RZ, P6, !PT ;  /* 0x0000000d23217c10 */ /* 0x000fe4000b7fe4ff */
[----:B------:R-:W-:-:S02]  /*5d30*/  IADD3 R24, P5, R30, UR25, RZ ;  /* 0x000000191e187c10 */ /* 0x000fc4000ffbe0ff */
[----:B------:R-:W-:Y:S01]  /*5d40*/  ISETP.GT.AND P1, PT, R4, 0x8, P1 ;  /* 0x000000080400780c */ /* 0x000fe20000f24270 */
[----:B------:R-:W-:Y:S01]  /*5d50*/  @P2 STG.E desc[UR20][R32.64], R45 ;  /* 0x0000002d20002986 */ /* 0x000fe2000c101914 */
[----:B------:R-:W-:Y:S02]  /*5d60*/  IADD3.X R25, R31, UR28, RZ, P5, !PT ;  /* 0x0000001c1f197c10 */ /* 0x000fe4000affe4ff */
[----:B0-----:R-:W-:Y:S02]  /*5d70*/  IADD3 R26, P5, R34, UR25, RZ ;  /* 0x00000019221a7c10 */ /* 0x001fe4000ffbe0ff */
[----:B------:R-:W-:Y:S01]  /*5d80*/  ISETP.GT.AND P2, PT, R5, 0x30, PT ;  /* 0x000000300500780c */ /* 0x000fe20003f44270 */
[----:B------:R0:W-:Y:S01]  /*5d90*/  @P3 STG.E desc[UR20][R24.64], R39 ;  /* 0x0000002718003986 */ /* 0x0001e2000c101914 */
[----:B------:R-:W-:Y:S01]  /*5da0*/  IADD3.X R27, R35, UR28, RZ, P5, !PT ;  /* 0x0000001c231b7c10 */ /* 0x000fe2000affe4ff */
[----:B-1----:R-:W-:Y:S01]  /*5db0*/  FMUL R37, R48, R13 ;  /* 0x0000000d30257220 */ /* 0x002fe20000400000 */
[----:B------:R-:W-:-:S02]  /*5dc0*/  ISETP.GT.AND P5, PT, R4, RZ, P2 ;  /* 0x000000ff0400720c */ /* 0x000fc400017a4270 */
[----:B------:R-:W-:Y:S01]  /*5dd0*/  ISETP.GT.AND P3, PT, R5, 0x31, PT ;  /* 0x000000310500780c */ /* 0x000fe20003f64270 */
[----:B------:R1:W-:Y:S01]  /*5de0*/  @P1 STG.E desc[UR20][R26.64], R47 ;  /* 0x0000002f1a001986 */ /* 0x0003e2000c101914 */
[----:B------:R-:W-:Y:S02]  /*5df0*/  IADD3 R30, P6, R28, UR15, RZ ;  /* 0x0000000f1c1e7c10 */ /* 0x000fe4000ffde0ff */
[----:B------:R-:W-:Y:S02]  /*5e00*/  ISETP.GT.AND P1, PT, R4, RZ, P3 ;  /* 0x000000ff0400720c */ /* 0x000fe40001f24270 */
[----:B------:R-:W-:Y:S01]  /*5e10*/  IADD3.X R31, R29, UR13, RZ, P6, !PT ;  /* 0x0000000d1d1f7c10 */ /* 0x000fe2000b7fe4ff */
[----:B0-----:R-:W-:Y:S01]  /*5e20*/  FMUL R39, R50, R13 ;  /* 0x0000000d32277220 */ /* 0x001fe20000400000 */
[----:B------:R-:W-:Y:S02]  /*5e30*/  IADD3 R34, P6, R32, UR15, RZ ;  /* 0x0000000f20227c10 */ /* 0x000fe4000ffde0ff */
[----:B------:R-:W-:Y:S01]  /*5e40*/  ISETP.GT.AND P2, PT, R4, 0x8, P2 ;  /* 0x000000080400780c */ /* 0x000fe20001744270 */
[----:B------:R0:W-:Y:S01]  /*5e50*/  @P5 STG.E desc[UR20][R30.64], R37 ;  /* 0x000000251e005986 */ /* 0x0001e2000c101914 */
[----:B------:R-:W-:-:S02]  /*5e60*/  IADD3.X R35, R33, UR13, RZ, P6, !PT ;  /* 0x0000000d21237c10 */ /* 0x000fc4000b7fe4ff */
[----:B------:R-:W-:Y:S02]  /*5e70*/  IADD3 R24, P5, R28, UR25, RZ ;  /* 0x000000191c187c10 */ /* 0x000fe4000ffbe0ff */
[----:B------:R-:W-:Y:S01]  /*5e80*/  ISETP.GT.AND P3, PT, R4, 0x8, P3 ;  /* 0x000000080400780c */ /* 0x000fe20001f64270 */
[----:B------:R-:W-:Y:S01]  /*5e90*/  @P1 STG.E desc[UR20][R34.64], R49 ;  /* 0x0000003122001986 */ /* 0x000fe2000c101914 */
[----:B------:R-:W-:Y:S02]  /*5ea0*/  IADD3.X R25, R29, UR28, RZ, P5, !PT ;  /* 0x0000001c1d197c10 */ /* 0x000fe4000affe4ff */
[----:B-1----:R-:W-:Y:S02]  /*5eb0*/  IADD3 R26, P5, R32, UR25, RZ ;  /* 0x00000019201a7c10 */ /* 0x002fe4000ffbe0ff */
[----:B------:R-:W-:Y:S01]  /*5ec0*/  ISETP.GT.AND P1, PT, R5, 0x38, PT ;  /* 0x000000380500780c */ /* 0x000fe20003f24270 */
[----:B------:R1:W-:Y:S01]  /*5ed0*/  @P2 STG.E desc[UR20][R24.64], R39 ;  /* 0x0000002718002986 */ /* 0x0003e2000c101914 */
[----:B------:R-:W-:Y:S01]  /*5ee0*/  IADD3.X R27, R33, UR28, RZ, P5, !PT ;  /* 0x0000001c211b7c10 */ /* 0x000fe2000affe4ff */
[----:B0-----:R-:W-:Y:S01]  /*5ef0*/  FMUL R37, R52, R13 ;  /* 0x0000000d34257220 */ /* 0x001fe20000400000 */
[----:B------:R-:W-:-:S02]  /*5f00*/  ISETP.GT.AND P5, PT, R4, RZ, P1 ;  /* 0x000000ff0400720c */ /* 0x000fc40000fa4270 */
[----:B------:R-:W-:Y:S01]  /*5f10*/  ISETP.GT.AND P2, PT, R5, 0x39, PT ;  /* 0x000000390500780c */ /* 0x000fe20003f44270 */
[----:B------:R0:W-:Y:S01]  /*5f20*/  @P3 STG.E desc[UR20][R26.64], R51 ;  /* 0x000000331a003986 */ /* 0x0001e2000c101914 */
[----:B------:R-:W-:Y:S02]  /*5f30*/  IADD3 R28, P6, R30, UR15, RZ ;  /* 0x0000000f1e1c7c10 */ /* 0x000fe4000ffde0ff */
[----:B------:R-:W-:Y:S02]  /*5f40*/  ISETP.GT.AND P3, PT, R4, RZ, P2 ;  /* 0x000000ff0400720c */ /* 0x000fe40001764270 */
[----:B------:R-:W-:Y:S01]  /*5f50*/  IADD3.X R29, R31, UR13, RZ, P6, !PT ;  /* 0x0000000d1f1d7c10 */ /* 0x000fe2000b7fe4ff */
[----:B-1----:R-:W-:Y:S01]  /*5f60*/  FMUL R39, R54, R13 ;  /* 0x0000000d36277220 */ /* 0x002fe20000400000 */
        /* <DEDUP_REMOVED lines=123> */
[----:B------:R-:W-:-:S02]  /*6720*/  IADD3 R24, P5, R30, UR25, RZ ;  /* 0x000000191e187c10 */ /* 0x000fc4000ffbe0ff */
[----:B------:R-:W-:Y:S02]  /*6730*/  IADD3.X R33, R35, UR13, RZ, P6, !PT ;  /* 0x0000000d23217c10 */ /* 0x000fe4000b7fe4ff */
[----:B------:R-:W-:Y:S02]  /*6740*/  ISETP.GT.AND P2, PT, R4, 0x8, P2 ;  /* 0x000000080400780c */ /* 0x000fe40001744270 */
[----:B------:R-:W-:Y:S01]  /*6750*/  IADD3.X R25, R31, UR28, RZ, P5, !PT ;  /* 0x0000001c1f197c10 */ /* 0x000fe2000affe4ff */
[----:B------:R-:W-:Y:S01]  /*6760*/  @P3 STG.E desc[UR20][R32.64], R77 ;  /* 0x0000004d20003986 */ /* 0x000fe2000c101914 */
[----:B0-----:R-:W-:Y:S02]  /*6770*/  IADD3 R26, P5, R34, UR25, RZ ;  /* 0x00000019221a7c10 */ /* 0x001fe4000ffbe0ff */
[----:B------:R-:W-:Y:S01]  /*6780*/  ISETP.GT.AND P3, PT, R5, 0x70, PT ;  /* 0x000000700500780c */ /* 0x000fe20003f64270 */
[----:B------:R0:W-:Y:S01]  /*6790*/  @P1 STG.E desc[UR20][R24.64], R39 ;  /* 0x0000002718001986 */ /* 0x0001e2000c101914 */
[----:B------:R-:W-:Y:S01]  /*67a0*/  IADD3.X R27, R35, UR28, RZ, P5, !PT ;  /* 0x0000001c231b7c10 */ /* 0x000fe2000affe4ff */
[----:B-1----:R-:W-:Y:S01]  /*67b0*/  FMUL R37, R80, R13 ;  /* 0x0000000d50257220 */ /* 0x002fe20000400000 */
[----:B------:R-:W-:-:S02]  /*67c0*/  ISETP.GT.AND P1, PT, R5, 0x71, PT ;  /* 0x000000710500780c */ /* 0x000fc40003f24270 */
[----:B------:R-:W-:Y:S01]  /*67d0*/  ISETP.GT.AND P5, PT, R4, RZ, P3 ;  /* 0x000000ff0400720c */ /* 0x000fe20001fa4270 */
[----:B------:R1:W-:Y:S01]  /*67e0*/  @P2 STG.E desc[UR20][R26.64], R79 ;  /* 0x0000004f1a002986 */ /* 0x0003e2000c101914 */
[----:B------:R-:W-:Y:S02]  /*67f0*/  IADD3 R30, P6, R28, UR15, RZ ;  /* 0x0000000f1c1e7c10 */ /* 0x000fe4000ffde0ff */
[----:B------:R-:W-:Y:S02]  /*6800*/  ISETP.GT.AND P2, PT, R4, RZ, P1 ;  /* 0x000000ff0400720c */ /* 0x000fe40000f44270 */
[----:B------:R-:W-:Y:S01]  /*6810*/  IADD3.X R31, R29, UR13, RZ, P6, !PT ;  /* 0x0000000d1d1f7c10 */ /* 0x000fe2000b7fe4ff */
[----:B0-----:R-:W-:Y:S01]  /*6820*/  FMUL R39, R82, R13 ;  /* 0x0000000d52277220 */ /* 0x001fe20000400000 */
[----:B------:R-:W-:Y:S02]  /*6830*/  IADD3 R34, P6, R32, UR15, RZ ;  /* 0x0000000f20227c10 */ /* 0x000fe4000ffde0ff */
[----:B------:R-:W-:-:S02]  /*6840*/  ISETP.GT.AND P3, PT, R4, 0x8, P3 ;  /* 0x000000080400780c */ /* 0x000fc40001f64270 */
[----:B------:R-:W-:Y:S01]  /*6850*/  IADD3.X R35, R33, UR13, RZ, P6, !PT ;  /* 0x0000000d21237c10 */ /* 0x000fe2000b7fe4ff */
[----:B------:R-:W-:Y:S01]  /*6860*/  @P5 STG.E desc[UR20][R30.64], R37 ;  /* 0x000000251e005986 */ /* 0x000fe2000c101914 */
[----:B------:R-:W-:Y:S02]  /*6870*/  ISETP.GT.AND P5, PT, R4, 0x8, P1 ;  /* 0x000000080400780c */ /* 0x000fe40000fa4270 */
[----:B------:R-:W-:Y:S01]  /*6880*/  IADD3 R24, P1, R28, UR25, RZ ;  /* 0x000000191c187c10 */ /* 0x000fe2000ff3e0ff */
[----:B------:R-:W-:Y:S01]  /*6890*/  @P2 STG.E desc[UR20][R34.64], R81 ;  /* 0x0000005122002986 */ /* 0x000fe2000c101914 */
[----:B-1----:R-:W-:Y:S02]  /*68a0*/  IADD3 R26, P2, R32, UR25, RZ ;  /* 0x00000019201a7c10 */ /* 0x002fe4000ff5e0ff */
[----:B------:R-:W-:Y:S02]  /*68b0*/  IADD3.X R25, R29, UR28, RZ, P1, !PT ;  /* 0x0000001c1d197c10 */ /* 0x000fe40008ffe4ff */
[----:B------:R-:W-:-:S02]  /*68c0*/  IADD3.X R27, R33, UR28, RZ, P2, !PT ;  /* 0x0000001c211b7c10 */ /* 0x000fc400097fe4ff */
[C---:B------:R-:W-:Y:S01]  /*68d0*/  ISETP.GT.AND P2, PT, R5.reuse, 0x78, PT ;  /* 0x000000780500780c */ /* 0x040fe20003f44270 */
[----:B------:R0:W-:Y:S01]  /*68e0*/  @P3 STG.E desc[UR20][R24.64], R39 ;  /* 0x0000002718003986 */ /* 0x0001e2000c101914 */
[----:B------:R-:W-:Y:S02]  /*68f0*/  IADD3 R28, P6, R30, UR15, RZ ;  /* 0x0000000f1e1c7c10 */ /* 0x000fe4000ffde0ff */
[----:B------:R-:W-:Y:S01]  /*6900*/  ISETP.GT.AND P1, PT, R5, 0x79, PT ;  /* 0x000000790500780c */ /* 0x000fe20003f24270 */
[----:B------:R1:W-:Y:S01]  /*6910*/  @P5 STG.E desc[UR20][R26.64], R83 ;  /* 0x000000531a005986 */ /* 0x0003e2000c101914 */
[----:B------:R-:W-:Y:S02]  /*6920*/  IADD3 R32, P3, R34, UR15, RZ ;  /* 0x0000000f22207c10 */ /* 0x000fe4000ff7e0ff */
[----:B------:R-:W-:Y:S02]  /*6930*/  ISETP.GT.AND P5, PT, R4, RZ, P2 ;  /* 0x000000ff0400720c */ /* 0x000fe400017a4270 */
[----:B------:R-:W-:-:S02]  /*6940*/  IADD3.X R29, R31, UR13, RZ, P6, !PT ;  /* 0x0000000d1f1d7c10 */ /* 0x000fc4000b7fe4ff */
[----:B------:R-:W-:Y:S01]  /*6950*/  ISETP.GT.AND P6, PT, R4, RZ, P1 ;  /* 0x000000ff0400720c */ /* 0x000fe20000fc4270 */
[-C--:B0-----:R-:W-:Y:S01]  /*6960*/  FMUL R25, R84, R13.reuse ;  /* 0x0000000d54197220 */ /* 0x081fe20000400000 */
[----:B------:R-:W-:Y:S02]  /*6970*/  IADD3.X R33, R35, UR13, RZ, P3, !PT ;  /* 0x0000000d23217c10 */ /* 0x000fe40009ffe4ff */
[----:B------:R-:W-:Y:S01]  /*6980*/  ISETP.GT.AND P2, PT, R4, 0x8, P2 ;  /* 0x000000080400780c */ /* 0x000fe20001744270 */
[----:B-1----:R-:W-:Y:S01]  /*6990*/  FMUL R27, R86, R13 ;  /* 0x0000000d561b7220 */ /* 0x002fe20000400000 */
[----:B------:R-:W-:Y:S02]  /*69a0*/  IADD3 R30, P3, R30, UR25, RZ ;  /* 0x000000191e1e7c10 */ /* 0x000fe4000ff7e0ff */
[----:B------:R-:W-:Y:S01]  /*69b0*/  ISETP.GT.AND P1, PT, R4, 0x8, P1 ;  /* 0x000000080400780c */ /* 0x000fe20000f24270 */
[----:B------:R0:W-:Y:S01]  /*69c0*/  @P5 STG.E desc[UR20][R28.64], R25 ;  /* 0x000000191c005986 */ /* 0x0001e2000c101914 */
[----:B------:R-:W-:-:S02]  /*69d0*/  IADD3.X R31, R31, UR28, RZ, P3, !PT ;  /* 0x0000001c1f1f7c10 */ /* 0x000fc40009ffe4ff */
[----:B------:R-:W-:Y:S01]  /*69e0*/  IADD3 R4, P3, R34, UR25, RZ ;  /* 0x0000001922047c10 */ /* 0x000fe2000ff7e0ff */
[----:B------:R0:W-:Y:S03]  /*69f0*/  @P6 STG.E desc[UR20][R32.64], R85 ;  /* 0x0000005520006986 */ /* 0x0001e6000c101914 */
[----:B------:R-:W-:Y:S01]  /*6a00*/  IADD3.X R5, R35, UR28, RZ, P3, !PT ;  /* 0x0000001c23057c10 */ /* 0x000fe20009ffe4ff */
[----:B------:R0:W-:Y:S04]  /*6a10*/  @P2 STG.E desc[UR20][R30.64], R27 ;  /* 0x0000001b1e002986 */ /* 0x0001e8000c101914 */
[----:B------:R0:W-:Y:S04]  /*6a20*/  @P1 STG.E desc[UR20][R4.64], R87 ;  /* 0x0000005704001986 */ /* 0x0001e8000c101914 */
.L_x_157:
[----:B------:R-:W-:Y:S05]  /*6a30*/  BSYNC B0 ;  /* 0x0000000000007941 */ /* 0x000fea0003800000 */
.L_x_29:
[----:B------:R-:W-:Y:S01]  /*6a40*/  LEA R2, P1, R8, R2, 0x1 ;  /* 0x0000000208027211 */ /* 0x000fe200078208ff */
[----:B------:R-:W-:Y:S01]  /*6a50*/  ULDC.64 UR8, c[0x0][0x750] ;  /* 0x0001d40000087ab9 */ /* 0x000fe20000000a00 */
[----:B------:R-:W-:Y:S01]  /*6a60*/  IMAD.U32 R0, RZ, RZ, UR17 ;  /* 0x00000011ff007e24 */ /* 0x000fe2000f8e00ff */
[----:B------:R-:W-:Y:S01]  /*6a70*/  PRMT R24, RZ, 0x7610, R24 ;  /* 0x00007610ff187816 */ /* 0x000fe20000000018 */
[----:B0-----:R-:W-:Y:S02]  /*6a80*/  IMAD.MOV.U32 R5, RZ, RZ, -0x1 ;  /* 0xffffffffff057424 */ /* 0x001fe400078e00ff */
[----:B------:R-:W-:Y:S01]  /*6a90*/  IMAD.X R3, R22, 0x1, R3, P1 ;  /* 0x0000000116037824 */ /* 0x000fe200008e0603 */
[----:B------:R-:W-:Y:S01]  /*6aa0*/  ISETP.GE.U32.AND P1, PT, R2, UR8, PT ;  /* 0x0000000802007c0c */ /* 0x000fe2000bf26070 */
[----:B------:R0:W-:Y:S01]  /*6ab0*/  SYNCS.ARRIVE.TRANS64.A1T0 RZ, [R0+UR23], RZ ;  /* 0x000000ff00ff79a7 */ /* 0x0001e20008100017 */
[----:B------:R-:W-:Y:S02]  /*6ac0*/  IMAD.MOV.U32 R4, RZ, RZ, -0x1 ;  /* 0xffffffffff047424 */ /* 0x000fe400078e00ff */
[----:B------:R-:W-:Y:S01]  /*6ad0*/  ISETP.GE.U32.AND.EX P1, PT, R3, UR9, PT, P1 ;  /* 0x0000000903007c0c */ /* 0x000fe2000bf26110 */
[----:B0-----:R-:W-:-:S12]  /*6ae0*/  IMAD.MOV.U32 R0, RZ, RZ, -0x1 ;  /* 0xffffffffff007424 */ /* 0x001fd800078e00ff */
[----:B------:R-:W-:Y:S05]  /*6af0*/  @P1 BRA `(.L_x_158) ;  /* 0x0000000400481947 */ /* 0x000fea0003800000 */
[----:B------:R-:W0:Y:S01]  /*6b00*/  LDC.64 R28, c[0x0][0x728] ;  /* 0x0001ca00ff1c7b82 */ /* 0x000e220000000a00 */
[----:B------:R-:W0:Y:S01]  /*6b10*/  S2R R34, SR_CTAID.X ;  /* 0x0000000000227919 */ /* 0x000e220000002500 */
[----:B------:R-:W-:Y:S02]  /*6b20*/  IMAD.MOV.U32 R26, RZ, RZ, R2 ;  /* 0x000000ffff1a7224 */ /* 0x000fe400078e0002 */
[----:B------:R-:W-:Y:S01]  /*6b30*/  IMAD.MOV.U32 R27, RZ, RZ, R3 ;  /* 0x000000ffff1b7224 */ /* 0x000fe200078e0003 */
[----:B------:R-:W0:Y:S03]  /*6b40*/  S2R R35, SR_CTAID.Y ;  /* 0x0000000000237919 */ /* 0x000e260000002600 */
[----:B------:R-:W1:Y:S08]  /*6b50*/  LDC R0, c[0x0][0x730] ;  /* 0x0001cc00ff007b82 */ /* 0x000e700000000800 */
[----:B----4-:R-:W4:Y:S01]  /*6b60*/  LDC.64 R32, c[0x0][0x720] ;  /* 0x0001c800ff207b82 */ /* 0x010f220000000a00 */
[----:B0-----:R-:W-:-:S04]  /*6b70*/  ISETP.NE.U32.AND P1, PT, R28, RZ, PT ;  /* 0x000000ff1c00720c */ /* 0x001fc80003f25070 */
[----:B------:R-:W-:-:S13]  /*6b80*/  ISETP.NE.AND.EX P1, PT, R29, RZ, PT, P1 ;  /* 0x000000ff1d00720c */ /* 0x000fda0003f25310 */
[----:B-1--4-:R-:W-:Y:S05]  /*6b90*/  @!P1 BRA `(.L_x_159) ;  /* 0x0000000000289947 */ /* 0x012fea0003800000 */
        /* <DEDUP_REMOVED lines=10> */
.L_x_159:
[-CC-:B------:R-:W-:Y:S01]  /*6c40*/  SHF.R.U64 R28, R26, R0.reuse, R27.reuse ;  /* 0x000000001a1c7219 */ /* 0x180fe2000000121b */
[----:B------:R-:W0:Y:S01]  /*6c50*/  LDC.64 R38, c[0x0][0x740] ;  /* 0x0001d000ff267b82 */ /* 0x000e220000000a00 */
[----:B------:R-:W-:Y:S01]  /*6c60*/  SHF.R.U32.HI R0, RZ, R0, R27 ;  /* 0x00000000ff007219 */ /* 0x000fe2000001161b */
[----:B------:R-:W-:Y:S01]  /*6c70*/  ULDC UR8, c[0x0][0x150] ;  /* 0x0000540000087ab9 */ /* 0x000fe20000000800 */
[----:B------:R-:W-:Y:S02]  /*6c80*/  IADD3 R25, P1, RZ, -R28, RZ ;  /* 0x8000001cff197210 */ /* 0x000fe40007f3e0ff */
[----:B------:R-:W-:-:S03]  /*6c90*/  I2FP.F32.U32 R26, R34 ;  /* 0x00000022001a7245 */ /* 0x000fc60000201000 */
[----:B------:R-:W1:Y:S01]  /*6ca0*/  LDC R24, c[0x0][0x718] ;  /* 0x0001c600ff187b82 */ /* 0x000e620000000800 */
[----:B------:R-:W-:Y:S02]  /*6cb0*/  IMAD.X R5, RZ, RZ, ~R0, P1 ;  /* 0x000000ffff057224 */ /* 0x000fe400008e0e00 */
[----:B------:R-:W-:Y:S01]  /*6cc0*/  FMUL R26, R26, UR8 ;  /* 0x000000081a1a7c20 */ /* 0x000fe20008400000 */
[----:B------:R-:W-:Y:S01]  /*6cd0*/  ULDC UR8, c[0x0][0x154] ;  /* 0x0000550000087ab9 */ /* 0x000fe20000000800 */
[-C--:B------:R-:W-:Y:S02]  /*6ce0*/  IMAD R0, R5, R32.reuse, RZ ;  /* 0x0000002005007224 */ /* 0x080fe400078e02ff */
[C---:B------:R-:W-:Y:S01]  /*6cf0*/  IMAD.WIDE.U32 R4, R25.reuse, R32, R2 ;  /* 0x0000002019047225 */ /* 0x040fe200078e0002 */
[----:B------:R-:W4:Y:S01]  /*6d00*/  LDC R29, c[0x0][0x708] ;  /* 0x0001c200ff1d7b82 */ /* 0x000f220000000800 */
[----:B------:R-:W2:Y:S02]  /*6d10*/  F2I.U32.TRUNC.NTZ R26, R26 ;  /* 0x0000001a001a7305 */ /* 0x000ea4000020f000 */
[----:B------:R-:W-:-:S04]  /*6d20*/  IMAD R25, R25, R33, R0 ;  /* 0x0000002119197224 */ /* 0x000fc800078e0200 */
[----:B------:R-:W-:Y:S01]  /*6d30*/  IMAD.IADD R5, R5, 0x1, R25 ;  /* 0x0000000105057824 */ /* 0x000fe200078e0219 */
[----:B------:R-:W3:Y:S01]  /*6d40*/  LDC R36, c[0x0][0x758] ;  /* 0x0001d600ff247b82 */ /* 0x000ee20000000800 */
[----:B------:R-:W-:Y:S02]  /*6d50*/  I2FP.F32.U32 R25, R35 ;  /* 0x0000002300197245 */ /* 0x000fe40000201000 */
[----:B0-----:R-:W-:-:S03]  /*6d60*/  ISETP.NE.U32.AND P1, PT, R38, RZ, PT ;  /* 0x000000ff2600720c */ /* 0x001fc60003f25070 */
[----:B------:R-:W-:Y:S01]  /*6d70*/  FMUL R25, R25, UR8 ;  /* 0x0000000819197c20 */ /* 0x000fe20008400000 */
[----:B------:R-:W-:Y:S01]  /*6d80*/  ISETP.NE.AND.EX P1, PT, R39, RZ, PT, P1 ;  /* 0x000000ff2700720c */ /* 0x000fe20003f25310 */
[----:B------:R-:W0:Y:S01]  /*6d90*/  LDC R27, c[0x0][0x144] ;  /* 0x00005100ff1b7b82 */ /* 0x000e220000000800 */
[-CC-:B-1----:R-:W-:Y:S01]  /*6da0*/  SHF.R.U32.HI R0, RZ, R24.reuse, R5.reuse ;  /* 0x00000018ff007219 */ /* 0x182fe20000011605 */
[----:B--2---:R-:W-:Y:S01]  /*6db0*/  IMAD.MOV R26, RZ, RZ, -R26 ;  /* 0x000000ffff1a7224 */ /* 0x004fe200078e0a1a */
[----:B------:R-:W-:-:S05]  /*6dc0*/  SHF.R.U64 R31, R4, R24, R5 ;  /* 0x00000018041f7219 */ /* 0x000fca0000001205 */
[----:B------:R-:W1:Y:S01]  /*6dd0*/  LDC R32, c[0x0][0x148] ;  /* 0x00005200ff207b82 */ /* 0x000e620000000800 */
[-CC-:B----4-:R-:W-:Y:S02]  /*6de0*/  SHF.R.U64 R30, R31, R29.reuse, R0.reuse ;  /* 0x0000001d1f1e7219 */ /* 0x190fe40000001200 */
[----:B------:R-:W-:Y:S02]  /*6df0*/  SHF.R.U32.HI R5, RZ, R29, R0 ;  /* 0x0000001dff057219 */ /* 0x000fe40000011600 */
[----:B------:R2:W4:Y:S03]  /*6e00*/  F2I.U32.TRUNC.NTZ R0, R25 ;  /* 0x0000001900007305 */ /* 0x000526000020f000 */
[----:B------:R-:W1:Y:S01]  /*6e10*/  LDC R37, c[0x0][0x748] ;  /* 0x0001d200ff257b82 */ /* 0x000e620000000800 */
[-CC-:B---3--:R-:W-:Y:S02]  /*6e20*/  SHF.R.U64 R33, R30, R36.reuse, R5.reuse ;  /* 0x000000241e217219 */ /* 0x188fe40000001205 */
[----:B------:R-:W-:-:S03]  /*6e30*/  SHF.R.U32.HI R5, RZ, R36, R5 ;  /* 0x00000024ff057219 */ /* 0x000fc60000011605 */
[----:B------:R-:W-:Y:S02]  /*6e40*/  IMAD.MOV.U32 R4, RZ, RZ, R33 ;  /* 0x000000ffff047224 */ /* 0x000fe400078e0021 */
[----:B------:R-:W3:Y:S01]  /*6e50*/  LDC R40, c[0x0][0x738] ;  /* 0x0001ce00ff287b82 */ /* 0x000ee20000000800 */
[----:B0-----:R-:W-:-:S07]  /*6e60*/  IMAD R34, R27, R26, R34 ;  /* 0x0000001a1b227224 */ /* 0x001fce00078e0222 */
[----:B------:R-:W0:Y:S08]  /*6e70*/  LDC R41, c[0x0][0x710] ;  /* 0x0001c400ff297b82 */ /* 0x000e300000000800 */
[----:B------:R-:W0:Y:S01]  /*6e80*/  LDC R42, c[0x0][0x700] ;  /* 0x0001c000ff2a7b82 */ /* 0x000e220000000800 */
[----:B--2-4-:R-:W-:Y:S05]  /*6e90*/  @!P1 BRA `(.L_x_160) ;  /* 0x0000000000289947 */ /* 0x014fea0003800000 */
[----:B------:R-:W2:Y:S02]  /*6ea0*/  LDC R4, c[0x0][0x74c] ;  /* 0x0001d300ff047b82 */ /* 0x000ea40000000800 */
[----:B--2---:R-:W-:-:S05]  /*6eb0*/  IADD3 R27, P1, R33, R4, RZ ;  /* 0x00000004211b7210 */ /* 0x004fca0007f3e0ff */
        /* <DEDUP_REMOVED lines=8> */
.L_x_160:
[----:B-1----:R-:W-:Y:S01]  /*6f40*/  SHF.R.U64 R4, R4, R37, R5 ;  /* 0x0000002504047219 */ /* 0x002fe20000001205 */
[----:B------:R-:W-:Y:S01]  /*6f50*/  IMAD.MOV R5, RZ, RZ, -R0 ;  /* 0x000000ffff057224 */ /* 0x000fe200078e0a00 */
[----:B------:R-:W-:Y:S02]  /*6f60*/  LOP3.LUT R0, R30, R19, RZ, 0xc0, !PT ;  /* 0x000000131e007212 */ /* 0x000fe400078ec0ff */
[----:B------:R-:W-:Y:S01]  /*6f70*/  LOP3.LUT R31, R31, R20, RZ, 0xc0, !PT ;  /* 0x000000141f1f7212 */ /* 0x000fe200078ec0ff */
[----:B------:R-:W-:Y:S02]  /*6f80*/  IMAD.MOV R24, RZ, RZ, -R4 ;  /* 0x000000ffff187224 */ /* 0x000fe400078e0a04 */
[----:B------:R-:W-:Y:S02]  /*6f90*/  @P4 IMAD R34, R32, R5, R35 ;  /* 0x0000000520224224 */ /* 0x000fe400078e0223 */
[----:B------:R-:W-:Y:S02]  /*6fa0*/  IMAD R5, R23, R4, R0 ;  /* 0x0000000417057224 */ /* 0x000fe400078e0200 */
[----:B---3--:R-:W-:-:S02]  /*6fb0*/  IMAD R0, R24, R40, R33 ;  /* 0x0000002818007224 */ /* 0x008fc400078e0221 */
[----:B0-----:R-:W-:Y:S02]  /*6fc0*/  IMAD R5, R5, R41, R34 ;  /* 0x0000002905057224 */ /* 0x001fe400078e0222 */
[----:B------:R-:W-:Y:S02]  /*6fd0*/  IMAD R0, R0, R42, R31 ;  /* 0x0000002a00007224 */ /* 0x000fe400078e021f */
[----:B------:R-:W-:-:S03]  /*6fe0*/  IMAD.MOV.U32 R24, RZ, RZ, 0x1 ;  /* 0x00000001ff187424 */ /* 0x000fc600078e00ff */
[----:B------:R-:W-:Y:S02]  /*6ff0*/  SEL R4, R0, R5, !P4 ;  /* 0x0000000500047207 */ /* 0x000fe40006000000 */
[----:B------:R-:W-:Y:S01]  /*7000*/  SEL R5, R5, R0, !P4 ;  /* 0x0000000005057207 */ /* 0x000fe20006000000 */
[----:B------:R-:W-:-:S07]  /*7010*/  IMAD.MOV.U32 R0, RZ, RZ, R28 ;  /* 0x000000ffff007224 */ /* 0x000fce00078e001c */
.L_x_158:
[----:B------:R-:W-:Y:S01]  /*7020*/  LOP3.LUT P1, RZ, R24, 0xff, RZ, 0xc0, !PT ;  /* 0x000000ff18ff7812 */ /* 0x000fe2000782c0ff */
[----:B------:R-:W-:Y:S01]  /*7030*/  UIMAD.WIDE.U32 UR8, UR5, -0x33333333, URZ ;  /* 0xcccccccd050878a5 */ /* 0x000fe2000f8e003f */
[----:B------:R-:W-:-:S03]  /*7040*/  LOP3.LUT R102, R102, 0x1, RZ, 0x3c, !PT ;  /* 0x0000000166667812 */ /* 0x000fc600078e3cff */
[----:B------:R-:W-:-:S04]  /*7050*/  USHF.R.U32.HI UR8, URZ, 0x2, UR9 ;  /* 0x000000023f087899 */ /* 0x000fc80008011609 */
[----:B------:R-:W-:-:S04]  /*7060*/  UIMAD UR5, UR8, -0x5, UR5 ;  /* 0xfffffffb080578a4 */ /* 0x000fc8000f8e0205 */
[----:B------:R-:W-:Y:S08]  /*7070*/  @P1 BRA `(.L_x_161) ;  /* 0xffffffa400cc1947 */ /* 0x000ff0000383ffff */
[----:B------:R-:W-:Y:S05]  /*7080*/  EXIT ;  /* 0x000000000000794d */ /* 0x000fea0003800000 */
.L_x_17:
[----:B------:R-:W-:-:S08]  /*7090*/  ISETP.NE.AND P0, PT, R22, RZ, PT ;  /* 0x000000ff1600720c */ /* 0x000fd00003f05270 */
[----:B--2-45:R-:W0:-:S00]  /*70a0*/  USETMAXREG.DEALLOC.CTAPOOL 0x28 ;  /* 0x00000028000079c8 */ /* 0x034e0000080e0500 */
[----:B------:R-:W-:Y:S05]  /*70b0*/  @P0 EXIT ;  /* 0x000000000000094d */ /* 0x000fea0003800000 */
[----:B0-----:R-:W-:Y:S01]  /*70c0*/  LOP3.LUT P0, RZ, R15, 0xff, RZ, 0xc0, !PT ;  /* 0x000000ff0fff7812 */ /* 0x001fe2000780c0ff */
[----:B------:R-:W-:Y:S02]  /*70d0*/  IMAD.MOV.U32 R7, RZ, RZ, 0x1 ;  /* 0x00000001ff077424 */ /* 0x000fe400078e00ff */
[----:B------:R-:W-:-:S10]  /*70e0*/  IMAD.MOV.U32 R13, RZ, RZ, RZ ;  /* 0x000000ffff0d7224 */ /* 0x000fd400078e00ff */
[----:B------:R-:W-:Y:S05]  /*70f0*/  @!P0 BRA `(.L_x_162) ;  /* 0x0000000c008c8947 */ /* 0x000fea0003800000 */
[----:B------:R-:W0:Y:S01]  /*7100*/  S2R R18, SR_CgaCtaId ;  /* 0x0000000000127919 */ /* 0x000e220000008800 */
[----:B------:R-:W-:Y:S01]  /*7110*/  LOP3.LUT P0, RZ, R10, 0x1f, RZ, 0xc0, !PT ;  /* 0x0000001f0aff7812 */ /* 0x000fe2000780c0ff */
[----:B------:R-:W-:Y:S01]  /*7120*/  ULDC UR5, c[0x0][0x758] ;  /* 0x0001d60000057ab9 */ /* 0x000fe20000000800 */
[----:B------:R-:W-:Y:S01]  /*7130*/  UMOV UR7, 0xffffffff ;  /* 0xffffffff00077882 */ /* 0x000fe20000000000 */
[----:B------:R-:W-:Y:S01]  /*7140*/  BSSY B0, `(.L_x_162) ;  /* 0x00000de000007945 */ /* 0x000fe20003800000 */
[----:B------:R-:W-:Y:S01]  /*7150*/  USHF.L.U32 UR7, UR7, UR5, URZ ;  /* 0x0000000507077299 */ /* 0x000fe2000800063f */
[C---:B------:R-:W-:Y:S01]  /*7160*/  ISETP.NE.AND P2, PT, R11.reuse, RZ, PT ;  /* 0x000000ff0b00720c */ /* 0x040fe20003f45270 */
[----:B------:R-:W-:Y:S01]  /*7170*/  IMAD.MOV.U32 R15, RZ, RZ, 0x1 ;  /* 0x00000001ff0f7424 */ /* 0x000fe200078e00ff */
[----:B------:R-:W-:Y:S01]  /*7180*/  ISETP.NE.OR P0, PT, R11, RZ, !P0 ;  /* 0x000000ff0b00720c */ /* 0x000fe20004705670 */
[----:B------:R-:W-:Y:S01]  /*7190*/  IMAD.MOV.U32 R13, RZ, RZ, RZ ;  /* 0x000000ffff0d7224 */ /* 0x000fe200078e00ff */
[----:B------:R-:W-:Y:S01]  /*71a0*/  LOP3.LUT R14, R6, 0x2, RZ, 0xfc, !PT ;  /* 0x00000002060e7812 */ /* 0x000fe200078efcff */
[----:B------:R-:W-:Y:S01]  /*71b0*/  ULDC UR4, c[0x0][0x700] ;  /* 0x0001c00000047ab9 */ /* 0x000fe20000000800 */
[----:B------:R-:W-:Y:S01]  /*71c0*/  UMOV UR8, 0x1 ;  /* 0x0000000100087882 */ /* 0x000fe20000000000 */
[----:B------:R-:W-:-:S02]  /*71d0*/  UIADD3 UR29, UR6, 0x1, URZ ;  /* 0x00000001061d7890 */ /* 0x000fc4000fffe03f */
[----:B------:R-:W-:Y:S02]  /*71e0*/  UIADD3 UR4, UR4, -0x1, URZ ;  /* 0xffffffff04047890 */ /* 0x000fe4000fffe03f */
[----:B------:R-:W-:Y:S02]  /*71f0*/  USHF.L.U32 UR5, UR8, UR5, URZ ;  /* 0x0000000508057299 */ /* 0x000fe4000800063f */
[----:B------:R-:W-:Y:S01]  /*7200*/  ULOP3.LUT UR7, URZ, UR7, URZ, 0x33, !UPT ;  /* 0x000000073f077292 */ /* 0x000fe2000f8e333f */
[----:B------:R-:W-:Y:S01]  /*7210*/  ULDC.64 UR30, c[0x0][0x198] ;  /* 0x00006600001e7ab9 */ /* 0x000fe20000000a00 */
[C---:B0-----:R-:W-:Y:S02]  /*7220*/  IMAD.SHL.U32 R7, R18.reuse, 0x40, RZ ;  /* 0x0000004012077824 */ /* 0x041fe400078e00ff */
[C---:B------:R-:W-:Y:S02]  /*7230*/  IMAD.SHL.U32 R16, R18.reuse, 0x20, RZ ;  /* 0x0000002012107824 */ /* 0x040fe400078e00ff */
[C---:B------:R-:W-:Y:S01]  /*7240*/  IMAD.SHL.U32 R17, R18.reuse, 0x800, RZ ;  /* 0x0000080012117824 */ /* 0x040fe200078e00ff */
[----:B------:R-:W-:Y:S01]  /*7250*/  R2UR UR10, R7 ;  /* 0x00000000070a72ca */ /* 0x000fe200000e0000 */
[----:B------:R-:W-:Y:S01]  /*7260*/  IMAD.SHL.U32 R18, R18, 0x200, RZ ;  /* 0x0000020012127824 */ /* 0x000fe200078e00ff */
[----:B------:R-:W-:Y:S01]  /*7270*/  LOP3.LUT R16, R16, 0x20, RZ, 0xc0, !PT ;  /* 0x0000002010107812 */ /* 0x000fe200078ec0ff */
[----:B------:R-:W-:Y:S01]  /*7280*/  IMAD.MOV.U32 R7, RZ, RZ, 0x1 ;  /* 0x00000001ff077424 */ /* 0x000fe200078e00ff */
[----:B------:R-:W-:-:S02]  /*7290*/  LOP3.LUT R17, R17, 0x800, RZ, 0xc0, !PT ;  /* 0x0000080011117812 */ /* 0x000fc400078ec0ff */
[----:B------:R-:W-:-:S07]  /*72a0*/  LOP3.LUT R18, R18, 0x200, RZ, 0xc0, !PT ;  /* 0x0000020012127812 */ /* 0x000fce00078ec0ff */
[----:B------:R-:W-:-:S12]  /*72b0*/  ULOP3.LUT UR10, UR10, 0x40, URZ, 0xc0, !UPT ;  /* 0x000000400a0a7892 */ /* 0x000fd8000f8ec03f */
.L_x_174:
[----:B------:R-:W-:-:S03]  /*72c0*/  UMOV UR8, 0xffffffff ;  /* 0xffffffff00087882 */ /* 0x000fc60000000000 */
[----:B------:R-:W-:Y:S05]  /*72d0*/  BRA.DIV UR8, `(.L_x_163) ;  /* 0x0000001208407947 */ /* 0x000fea000b800000 */
[----:B------:R-:W-:-:S13]  /*72e0*/  ELECT P1, URZ, PT ;  /* 0x00000000003f782f */ /* 0x000fda0003820000 */
.L_x_188:
[----:B------:R-:W0:Y:S01]  /*72f0*/  LDC R10, c[0x0][0x604] ;  /* 0x00018100ff0a7b82 */ /* 0x000e220000000800 */
[----:B------:R-:W-:Y:S01]  /*7300*/  BSSY B1, `(.L_x_164) ;  /* 0x000004e000017945 */ /* 0x000fe20003800000 */
[----:B0-----:R-:W-:-:S13]  /*7310*/  ISETP.LT.OR P1, PT, R10, 0x1, !P1 ;  /* 0x000000010a00780c */ /* 0x001fda0004f21670 */
[----:B------:R-:W-:Y:S05]  /*7320*/  @P1 BRA `(.L_x_165) ;  /* 0x00000004002c1947 */ /* 0x000fea0003800000 */
[----:B------:R-:W-:Y:S02]  /*7330*/  IMAD.SHL.U32 R20, R4, 0x80, RZ ;  /* 0x0000008004147824 */ /* 0x000fe400078e00ff */
[----:B------:R-:W-:Y:S02]  /*7340*/  IMAD R27, R5, 0x40, R16 ;  /* 0x00000040051b7824 */ /* 0x000fe400078e0210 */
[----:B------:R-:W-:Y:S02]  /*7350*/  IMAD.MOV.U32 R23, RZ, RZ, RZ ;  /* 0x000000ffff177224 */ /* 0x000fe400078e00ff */
[----:B------:R-:W-:Y:S02]  /*7360*/  IMAD.MOV.U32 R24, RZ, RZ, 0x40 ;  /* 0x00000040ff187424 */ /* 0x000fe400078e00ff */
[----:B------:R-:W-:Y:S02]  /*7370*/  IMAD.U32 R25, RZ, RZ, UR29 ;  /* 0x0000001dff197e24 */ /* 0x000fe4000f8e00ff */
[----:B------:R-:W-:-:S02]  /*7380*/  IMAD.MOV.U32 R4, RZ, RZ, R7 ;  /* 0x000000ffff047224 */ /* 0x000fc400078e0007 */
[----:B------:R-:W-:Y:S02]  /*7390*/  IMAD.MOV.U32 R10, RZ, RZ, R13 ;  /* 0x000000ffff0a7224 */ /* 0x000fe400078e000d */
[----:B------:R-:W-:-:S07]  /*73a0*/  IMAD.MOV.U32 R26, RZ, RZ, RZ ;  /* 0x000000ffff1a7224 */ /* 0x000fce00078e00ff */
.L_x_169:
[----:B------:R-:W0:Y:S01]  /*73b0*/  S2R R22, SR_CgaCtaId ;  /* 0x0000000000167919 */ /* 0x000e220000008800 */
[----:B------:R-:W-:Y:S01]  /*73c0*/  MOV R11, 0x400 ;  /* 0x00000400000b7802 */ /* 0x000fe20000000f00 */
[----:B------:R-:W1:Y:S03]  /*73d0*/  @!P2 LDC R19, c[0x0][0x640] ;  /* 0x00019000ff13ab82 */ /* 0x000e660000000800 */
[----:B0-----:R-:W-:Y:S02]  /*73e0*/  LEA R21, R22, R11, 0x18 ;  /* 0x0000000b16157211 */ /* 0x001fe400078ec0ff */
[----:B------:R-:W-:-:S03]  /*73f0*/  SHF.L.U32 R11, R4, 0x1f, RZ ;  /* 0x0000001f040b7819 */ /* 0x000fc600000006ff */
[----:B------:R-:W-:-:S04]  /*7400*/  IMAD R22, R10, 0x8, R21 ;  /* 0x000000080a167824 */ /* 0x000fc800078e0215 */
[----:B------:R-:W0:Y:S02]  /*7410*/  SYNCS.PHASECHK.TRANS64.TRYWAIT P1, [R22+URZ+0x28], R11 ;  /* 0x0000280b160075a7 */ /* 0x000e24000802017f */
[----:B01----:R-:W-:Y:S05]  /*7420*/  @!P1 BRA `(.L_x_166) ;  /* 0x00000010000c9947 */ /* 0x003fea0003800000 */
.L_x_189:
[----:B0-----:R-:W-:Y:S01]  /*7430*/  PRMT R11, R14, 0x9910, RZ ;  /* 0x000099100e0b7816 */ /* 0x001fe200000000ff */
[----:B------:R0:W-:Y:S03]  /*7440*/  @!P2 SYNCS.ARRIVE.TRANS64 RZ, [R22+URZ], R19 ;  /* 0x0000001316ffa9a7 */ /* 0x0001e6000800003f */
[----:B------:R-:W-:-:S13]  /*7450*/  ISETP.NE.AND P1, PT, R11, 0x2, PT ;  /* 0x000000020b00780c */ /* 0x000fda0003f25270 */
[----:B0-----:R-:W-:Y:S05]  /*7460*/  @P1 BRA `(.L_x_167) ;  /* 0x0000000000041947 */ /* 0x001fea0003800000 */
[----:B------:R-:W-:Y:S01]  /*7470*/  BPT.TRAP 0x1 ;  /* 0x000000040000795c */ /* 0x000fe20000300000 */
.L_x_167:
[----:B------:R-:W-:Y:S05]  /*7480*/  @P0 BRA `(.L_x_168) ;  /* 0x0000000000040947 */ /* 0x000fea0003800000 */
[----:B------:R-:W-:Y:S01]  /*7490*/  BPT.TRAP 0x1 ;  /* 0x000000040000795c */ /* 0x000fe20000300000 */
.L_x_168:
[C---:B------:R-:W-:Y:S01]  /*74a0*/  IMAD R11, R10.reuse, 0x1000, R17 ;  /* 0x000010000a0b7824 */ /* 0x040fe200078e0211 */
[----:B------:R-:W-:Y:S01]  /*74b0*/  R2UR UR19, R21 ;  /* 0x00000000151372ca */ /* 0x000fe200000e0000 */
[--C-:B------:R-:W-:Y:S01]  /*74c0*/  IMAD R19, R10, 0x8000, R21.reuse ;  /* 0x000080000a137824 */ /* 0x100fe200078e0215 */
[----:B------:R-:W-:Y:S01]  /*74d0*/  R2UR UR18, R24 ;  /* 0x00000000181272ca */ /* 0x000fe200000e0000 */
[----:B------:R-:W-:Y:S01]  /*74e0*/  IMAD R11, R11, 0x2, R21 ;  /* 0x000000020b0b7824 */ /* 0x000fe200078e0215 */
[----:B------:R-:W-:Y:S01]  /*74f0*/  R2UR UR33, R22 ;  /* 0x00000000162172ca */ /* 0x000fe200000e0000 */
[----:B------:R-:W-:Y:S01]  /*7500*/  VIADD R25, R25, 0xffffffff ;  /* 0xffffffff19197836 */ /* 0x000fe20000000000 */
[----:B------:R-:W-:Y:S01]  /*7510*/  R2UR UR16, R19 ;  /* 0x00000000131072ca */ /* 0x000fe200000e0000 */
[----:B------:R-:W-:Y:S01]  /*7520*/  UIADD3 UR14, UP0, UR30, 0xf0, URZ ;  /* 0x000000f01e0e7890 */ /* 0x000fe2000ff1e03f */
[----:B------:R-:W-:Y:S01]  /*7530*/  R2UR UR32, R11 ;  /* 0x000000000b2072ca */ /* 0x000fe200000e0000 */
[----:B------:R-:W-:Y:S01]  /*7540*/  IMAD R11, R10, 0x400, R18 ;  /* 0x000004000a0b7824 */ /* 0x000fe200078e0212 */
[----:B------:R-:W-:Y:S01]  /*7550*/  R2UR UR36, R0 ;  /* 0x00000000002472ca */ /* 0x000fe200000e0000 */
[----:B------:R-:W-:Y:S01]  /*7560*/  UIADD3 UR38, UP1, UR30, 0x1f0, URZ ;  /* 0x000001f01e267890 */ /* 0x000fe2000ff3e03f */
[----:B------:R-:W-:Y:S01]  /*7570*/  R2UR UR34, R23 ;  /* 0x00000000172272ca */ /* 0x000fe200000e0000 */
[----:B------:R-:W-:Y:S01]  /*7580*/  UIADD3 UR40, UP2, UR30, 0x2f0, URZ ;  /* 0x000002f01e287890 */ /* 0x000fe2000ff5e03f */
[----:B------:R-:W-:Y:S01]  /*7590*/  R2UR UR8, R11 ;  /* 0x000000000b0872ca */ /* 0x000fe200000e0000 */
[----:B------:R-:W-:Y:S01]  /*75a0*/  UIADD3.X UR15, URZ, UR31, URZ, UP0, !UPT ;  /* 0x0000001f3f0f7290 */ /* 0x000fe200087fe43f */
[----:B------:R-:W-:Y:S01]  /*75b0*/  R2UR UR35, R27 ;  /* 0x000000001b2372ca */ /* 0x000fe200000e0000 */
[----:B------:R-:W-:Y:S01]  /*75c0*/  UIADD3.X UR39, URZ, UR31, URZ, UP1, !UPT ;  /* 0x0000001f3f277290 */ /* 0x000fe20008ffe43f */
[----:B------:R-:W-:Y:S01]  /*75d0*/  R2UR UR11, R5 ;  /* 0x00000000050b72ca */ /* 0x000fe200000e0000 */
[----:B------:R-:W-:Y:S01]  /*75e0*/  UIADD3.X UR41, URZ, UR31, URZ, UP2, !UPT ;  /* 0x0000001f3f297290 */ /* 0x000fe200097fe43f */
[----:B------:R-:W-:Y:S01]  /*75f0*/  R2UR UR27, R20 ;  /* 0x00000000141b72ca */ /* 0x000fe200000e0000 */
[----:B------:R-:W-:Y:S01]  /*7600*/  UIADD3 UR32, UR32, 0x180, URZ ;  /* 0x0000018020207890 */ /* 0x000fe2000fffe03f */
[----:B------:R-:W-:Y:S01]  /*7610*/  R2UR UR12, R26 ;  /* 0x000000001a0c72ca */ /* 0x000fe200000e0000 */
[----:B------:R-:W-:Y:S01]  /*7620*/  UIADD3 UR26, UR18, -0x40, URZ ;  /* 0xffffffc0121a7890 */ /* 0x000fe2000fffe03f */
[----:B------:R-:W-:Y:S01]  /*7630*/  ISETP.GT.AND P3, PT, R25, 0x1, PT ;  /* 0x000000011900780c */ /* 0x000fe20003f64270 */
[----:B------:R-:W-:Y:S01]  /*7640*/  UIADD3 UR24, UR16, 0xa180, URZ ;  /* 0x0000a18010187890 */ /* 0x000fe2000fffe03f */
[----:B------:R-:W-:Y:S01]  /*7650*/  VIADD R10, R10, 0x1 ;  /* 0x000000010a0a7836 */ /* 0x000fe20000000000 */
[----:B------:R-:W-:Y:S01]  /*7660*/  UIADD3 UR8, UR19, 0x32180, UR8 ;  /* 0x0003218013087890 */ /* 0x000fe2000fffe008 */
[----:B------:R-:W-:Y:S01]  /*7670*/  VIADD R26, R26, 0x1 ;  /* 0x000000011a1a7836 */ /* 0x000fe20000000000 */
[----:B------:R-:W-:Y:S01]  /*7680*/  UIADD3 UR16, UR16, 0xe180, URZ ;  /* 0x0000e18010107890 */ /* 0x000fe2000fffe03f */
[----:B------:R-:W-:Y:S01]  /*7690*/  VIADD R24, R24, 0x80 ;  /* 0x0000008018187836 */ /* 0x000fe20000000000 */
[----:B------:R-:W-:Y:S01]  /*76a0*/  UMOV UR21, 0x30000 ;  /* 0x0003000000157882 */ /* 0x000fe20000000000 */
[----:B------:R-:W-:Y:S01]  /*76b0*/  UMOV UR22, 0x0 ;  /* 0x0000000000167882 */ /* 0x000fe20000000000 */
[----:B------:R-:W-:Y:S01]  /*76c0*/  UMOV UR23, 0x10000000 ;  /* 0x1000000000177882 */ /* 0x000fe20000000000 */
[C---:B------:R-:W-:Y:S01]  /*76d0*/  ISETP.NE.AND P1, PT, R10.reuse, 0x5, PT ;  /* 0x000000050a00780c */ /* 0x040fe20003f25270 */
[----:B------:R-:W-:Y:S01]  /*76e0*/  UMOV UR9, UR33 ;  /* 0x0000002100097c82 */ /* 0x000fe20008000000 */
[----:B------:R-:W-:Y:S01]  /*76f0*/  UMOV UR13, UR36 ;  /* 0x00000024000d7c82 */ /* 0x000fe20008000000 */
[----:B------:R-:W-:Y:S01]  /*7700*/  UMOV UR25, UR33 ;  /* 0x0000002100197c82 */ /* 0x000fe20008000000 */
[----:B------:R-:W-:Y:S01]  /*7710*/  UMOV UR28, UR36 ;  /* 0x00000024001c7c82 */ /* 0x000fe20008000000 */
[----:B------:R0:W-:Y:S01]  /*7720*/  UTMALDG.3D.MULTICAST [UR32], [UR14], UR21, desc[UR22] ;  /* 0x000016200e0073b4 */ /* 0x0001e20008011815 */
[----:B------:R-:W-:Y:S01]  /*7730*/  UMOV UR17, UR33 ;  /* 0x0000002100117c82 */ /* 0x000fe20008000000 */
[----:B------:R-:W-:Y:S01]  /*7740*/  UMOV UR20, UR36 ;  /* 0x0000002400147c82 */ /* 0x000fe20008000000 */
[----:B------:R-:W-:Y:S01]  /*7750*/  UMOV UR19, UR27 ;  /* 0x0000001b00137c82 */ /* 0x000fe20008000000 */
[----:B------:R-:W-:Y:S01]  /*7760*/  SEL R11, RZ, 0x1, P1 ;  /* 0x00000001ff0b7807 */ /* 0x000fe20000800000 */
[----:B------:R-:W-:Y:S01]  /*7770*/  VIADD R23, R23, 0x40 ;  /* 0x0000004017177836 */ /* 0x000fe20000000000 */
[----:B------:R-:W-:Y:S01]  /*7780*/  SEL R10, R10, RZ, P1 ;  /* 0x000000ff0a0a7207 */ /* 0x000fe20000800000 */
[----:B------:R0:W-:Y:S01]  /*7790*/  UTMALDG.4D.MULTICAST [UR8], [UR38], UR21, desc[UR22] ;  /* 0x00001608260073b4 */ /* 0x0001e20008019815 */
[----:B------:R-:W-:Y:S01]  /*77a0*/  LOP3.LUT R4, R4, R11, RZ, 0x3c, !PT ;  /* 0x0000000b04047212 */ /* 0x000fe200078e3cff */
[----:B------:R0:W-:Y:S01]  /*77b0*/  UTMALDG.3D [UR24], [UR40], desc[UR22] ;  /* 0x00001618280075b4 */ /* 0x0001e20008011000 */
[----:B------:R0:W-:Y:S02]  /*77c0*/  UTMALDG.3D [UR16], [UR40], desc[UR22] ;  /* 0x00001610280075b4 */ /* 0x0001e40008011000 */
[----:B0-----:R-:W-:Y:S05]  /*77d0*/  @P3 BRA `(.L_x_169) ;  /* 0xfffffff800f43947 */ /* 0x001fea000383ffff */
.L_x_165:
[----:B------:R-:W-:Y:S05]  /*77e0*/  BSYNC B1 ;  /* 0x0000000000017941 */ /* 0x000fea0003800000 */
.L_x_164:
[----:B------:R-:W-:Y:S01]  /*77f0*/  LOP3.LUT P5, RZ, R15, 0xff, RZ, 0xc0, !PT ;  /* 0x000000ff0fff7812 */ /* 0x000fe200078ac0ff */
[----:B------:R-:W-:Y:S01]  /*7800*/  VIADD R13, R13, UR6 ;  /* 0x000000060d0d7c36 */ /* 0x000fe20008000000 */
[----:B------:R-:W-:Y:S01]  /*7810*/  ULDC.64 UR8, c[0x0][0x750] ;  /* 0x0001d40000087ab9 */ /* 0x000fe20000000a00 */
[----:B------:R-:W-:Y:S01]  /*7820*/  IMAD.U32 R10, RZ, RZ, UR6 ;  /* 0x00000006ff0a7e24 */ /* 0x000fe2000f8e00ff */
[----:B------:R-:W-:Y:S01]  /*7830*/  UISETP.GE.U32.AND UP0, UPT, UR6, 0x5, UPT ;  /* 0x000000050600788c */ /* 0x000fe2000bf06070 */
[----:B------:R-:W-:Y:S01]  /*7840*/  BSSY B1, `(.L_x_170) ;  /* 0x000006b000017945 */ /* 0x000fe20003800000 */
[----:B------:R-:W-:Y:S02]  /*7850*/  ISETP.GT.U32.AND P1, PT, R13, 0x4, PT ;  /* 0x000000040d00780c */ /* 0x000fe40003f24070 */
[----:B------:R-:W-:Y:S02]  /*7860*/  PRMT R15, RZ, 0x7610, R15 ;  /* 0x00007610ff0f7816 */ /* 0x000fe4000000000f */
[----:B------:R-:W-:-:S02]  /*7870*/  ISETP.LT.U32.AND P1, PT, R10, 0x5, P1 ;  /* 0x000000050a00780c */ /* 0x000fc40000f21070 */
[----:B------:R-:W-:Y:S01]  /*7880*/  PLOP3.LUT P3, PT, PT, PT, UP0, 0x80, 0x0 ;  /* 0x000000000000781c */ /* 0x000fe20003f6f008 */
[----:B------:R-:W0:Y:S01]  /*7890*/  @P5 S2R R5, SR_CgaCtaId ;  /* 0x0000000000055919 */ /* 0x000e220000008800 */
[----:B------:R-:W-:Y:S02]  /*78a0*/  @P5 MOV R0, 0x400 ;  /* 0x0000040000005802 */ /* 0x000fe40000000f00 */
[----:B------:R-:W-:Y:S02]  /*78b0*/  PRMT R10, RZ, 0x7610, R10 ;  /* 0x00007610ff0a7816 */ /* 0x000fe4000000000a */
[----:B0-----:R-:W-:Y:S01]  /*78c0*/  @P5 LEA R0, R5, R0, 0x18 ;  /* 0x0000000005005211 */ /* 0x001fe200078ec0ff */
[----:B------:R-:W-:-:S03]  /*78d0*/  IMAD.WIDE.U32 R4, R13, -0x33333333, RZ ;  /* 0xcccccccd0d047825 */ /* 0x000fc600078e00ff */
[----:B------:R0:W-:Y:S01]  /*78e0*/  @P5 SYNCS.ARRIVE.TRANS64.A1T0 RZ, [R0+URZ+0x88], RZ ;  /* 0x000088ff00ff59a7 */ /* 0x0001e2000810003f */
[----:B------:R-:W-:Y:S02]  /*78f0*/  IADD3 R2, P5, R2, R8, RZ ;  /* 0x0000000802027210 */ /* 0x000fe40007fbe0ff */
[----:B------:R-:W-:Y:S01]  /*7900*/  SHF.R.U32.HI R4, RZ, 0x2, R5 ;  /* 0x00000002ff047819 */ /* 0x000fe20000011605 */
[----:B------:R-:W-:Y:S02]  /*7910*/  IMAD.MOV.U32 R5, RZ, RZ, -0x1 ;  /* 0xffffffffff057424 */ /* 0x000fe400078e00ff */
[----:B------:R-:W-:Y:S01]  /*7920*/  IMAD.X R3, R3, 0x1, R12, P5 ;  /* 0x0000000103037824 */ /* 0x000fe200028e060c */
[----:B0-----:R-:W-:Y:S01]  /*7930*/  SEL R0, RZ, 0x1, !P1 ;  /* 0x00000001ff007807 */ /* 0x001fe20004800000 */
[----:B------:R-:W-:Y:S01]  /*7940*/  IMAD R13, R4, -0x5, R13 ;  /* 0xfffffffb040d7824 */ /* 0x000fe200078e020d */
[----:B------:R-:W-:Y:S02]  /*7950*/  ISETP.GE.U32.AND P1, PT, R2, UR8, PT ;  /* 0x0000000802007c0c */ /* 0x000fe4000bf26070 */
[----:B------:R-:W-:Y:S01]  /*7960*/  LOP3.LUT R7, R7, R0, RZ, 0x3c, !PT ;  /* 0x0000000007077212 */ /* 0x000fe200078e3cff */
[----:B------:R-:W-:Y:S01]  /*7970*/  IMAD.MOV.U32 R0, RZ, RZ, -0x1 ;  /* 0xffffffffff007424 */ /* 0x000fe200078e00ff */
[----:B------:R-:W-:-:S02]  /*7980*/  ISETP.GE.U32.AND.EX P1, PT, R3, UR9, PT, P1 ;  /* 0x0000000903007c0c */ /* 0x000fc4000bf26110 */
[----:B------:R-:W-:Y:S01]  /*7990*/  @P3 LOP3.LUT R7, R7, 0x1, R4, 0x78, !PT ;  /* 0x0000000107073812 */ /* 0x000fe200078e7804 */
[----:B------:R-:W-:-:S10]  /*79a0*/  IMAD.MOV.U32 R4, RZ, RZ, -0x1 ;  /* 0xffffffffff047424 */ /* 0x000fd400078e00ff */
[----:B------:R-:W-:Y:S05]  /*79b0*/  @P1 BRA `(.L_x_171) ;  /* 0x00000004004c1947 */ /* 0x000fea0003800000 */
[----:B------:R-:W0:Y:S01]  /*79c0*/  S2R R0, SR_CTAID.X ;  /* 0x0000000000007919 */ /* 0x000e220000002500 */
[----:B------:R-:W-:Y:S01]  /*79d0*/  ULDC UR8, c[0x0][0x150] ;  /* 0x0000540000087ab9 */ /* 0x000fe20000000800 */
[----:B------:R-:W1:Y:S01]  /*79e0*/  LDC R11, c[0x0][0x144] ;  /* 0x00005100ff0b7b82 */ /* 0x000e620000000800 */
[----:B------:R-:W-:Y:S01]  /*79f0*/  ULDC UR12, c[0x0][0x730] ;  /* 0x0001cc00000c7ab9 */ /* 0x000fe20000000800 */
[----:B------:R-:W2:Y:S01]  /*7a00*/  S2R R21, SR_CTAID.Y ;  /* 0x0000000000157919 */ /* 0x000ea20000002600 */
[----:B------:R-:W-:-:S05]  /*7a10*/  ULDC UR13, c[0x0][0x154] ;  /* 0x00005500000d7ab9 */ /* 0x000fca0000000800 */
[----:B------:R-:W3:Y:S01]  /*7a20*/  LDC R20, c[0x0][0x148] ;  /* 0x00005200ff147b82 */ /* 0x000ee20000000800 */
[----:B0-----:R-:W-:Y:S02]  /*7a30*/  I2FP.F32.U32 R4, R0 ;  /* 0x0000000000047245 */ /* 0x001fe40000201000 */
[----:B--2---:R-:W-:-:S03]  /*7a40*/  I2FP.F32.U32 R22, R21 ;  /* 0x0000001500167245 */ /* 0x004fc60000201000 */
[----:B------:R-:W-:Y:S01]  /*7a50*/  FMUL R5, R4, UR8 ;  /* 0x0000000804057c20 */ /* 0x000fe20008400000 */
[----:B------:R-:W-:Y:S02]  /*7a60*/  ULDC.64 UR8, c[0x0][0x728] ;  /* 0x0001ca0000087ab9 */ /* 0x000fe40000000a00 */
[----:B------:R-:W-:-:S03]  /*7a70*/  ISETP.NE.U32.AND P1, PT, RZ, UR8, PT ;  /* 0x00000008ff007c0c */ /* 0x000fc6000bf25070 */
[----:B------:R-:W0:Y:S01]  /*7a80*/  F2I.U32.TRUNC.NTZ R5, R5 ;  /* 0x0000000500057305 */ /* 0x000e22000020f000 */
[----:B------:R-:W-:Y:S01]  /*7a90*/  ISETP.NE.AND.EX P1, PT, RZ, UR9, PT, P1 ;  /* 0x00000009ff007c0c */ /* 0x000fe2000bf25310 */
[----:B0-----:R-:W-:Y:S02]  /*7aa0*/  IMAD.MOV R4, RZ, RZ, -R5 ;  /* 0x000000ffff047224 */ /* 0x001fe400078e0a05 */
[----:B------:R-:W-:Y:S02]  /*7ab0*/  IMAD.MOV.U32 R5, RZ, RZ, R3 ;  /* 0x000000ffff057224 */ /* 0x000fe400078e0003 */
[----:B-1----:R-:W-:Y:S02]  /*7ac0*/  IMAD R0, R11, R4, R0 ;  /* 0x000000040b007224 */ /* 0x002fe400078e0200 */
[----:B------:R-:W-:-:S06]  /*7ad0*/  IMAD.MOV.U32 R4, RZ, RZ, R2 ;  /* 0x000000ffff047224 */ /* 0x000fcc00078e0002 */
[----:B---3--:R-:W-:Y:S05]  /*7ae0*/  @!P1 BRA `(.L_x_172) ;  /* 0x0000000000289947 */ /* 0x008fea0003800000 */
[----:B------:R-:W-:Y:S02]  /*7af0*/  ULDC UR11, c[0x0][0x734] ;  /* 0x0001cd00000b7ab9 */ /* 0x000fe40000000800 */
[----:B------:R-:W-:-:S05]  /*7b00*/  IADD3 R5, P1, R2, UR11, RZ ;  /* 0x0000000b02057c10 */ /* 0x000fca000ff3e0ff */
[----:B------:R-:W-:-:S04]  /*7b10*/  IMAD.X R19, RZ, RZ, R3, P1 ;  /* 0x000000ffff137224 */ /* 0x000fc800008e0603 */
[----:B------:R-:W-:-:S04]  /*7b20*/  IMAD.WIDE.U32 R10, R19, UR8, RZ ;  /* 0x00000008130a7c25 */ /* 0x000fc8000f8e00ff */
[----:B------:R-:W-:-:S04]  /*7b30*/  IMAD.WIDE.U32 R10, P1, R5, UR9, R10 ;  /* 0x00000009050a7c25 */ /* 0x000fc8000f82000a */
[----:B------:R-:W-:-:S04]  /*7b40*/  IMAD.WIDE.U32 R4, R5, UR8, RZ ;  /* 0x0000000805047c25 */ /* 0x000fc8000f8e00ff */
[----:B------:R-:W-:Y:S01]  /*7b50*/  IMAD.MOV.U32 R4, RZ, RZ, R11 ;  /* 0x000000ffff047224 */ /* 0x000fe200078e000b */
[----:B------:R-:W-:Y:S01]  /*7b60*/  IADD3 RZ, P3, R5, R10, RZ ;  /* 0x0000000a05ff7210 */ /* 0x000fe20007f7e0ff */
[----:B------:R-:W-:-:S04]  /*7b70*/  IMAD.X R5, RZ, RZ, RZ, P1 ;  /* 0x000000ffff057224 */ /* 0x000fc800008e06ff */
[----:B------:R-:W-:-:S08]  /*7b80*/  IMAD.WIDE.U32.X R4, R19, UR9, R4, P3 ;  /* 0x0000000913047c25 */ /* 0x000fd000098e0404 */
.L_x_172:
[--C-:B------:R-:W-:Y:S01]  /*7b90*/  SHF.R.U64 R19, R4, UR12, R5.reuse ;  /* 0x0000000c04137c19 */ /* 0x100fe20008001205 */
[----:B------:R-:W-:Y:S01]  /*7ba0*/  FMUL R22, R22, UR13 ;  /* 0x0000000d16167c20 */ /* 0x000fe20008400000 */
[----:B------:R-:W-:Y:S01]  /*7bb0*/  SHF.R.U32.HI R4, RZ, UR12, R5 ;  /* 0x0000000cff047c19 */ /* 0x000fe20008011605 */
[----:B------:R-:W-:Y:S01]  /*7bc0*/  ULDC.64 UR8, c[0x0][0x720] ;  /* 0x0001c80000087ab9 */ /* 0x000fe20000000a00 */
[----:B------:R-:W-:Y:S01]  /*7bd0*/  IADD3 R5, P1, RZ, -R19, RZ ;  /* 0x80000013ff057210 */ /* 0x000fe20007f3e0ff */
[----:B------:R-:W-:Y:S02]  /*7be0*/  ULDC.64 UR12, c[0x0][0x740] ;  /* 0x0001d000000c7ab9 */ /* 0x000fe40000000a00 */
[----:B------:R-:W0:Y:S02]  /*7bf0*/  F2I.U32.TRUNC.NTZ R22, R22 ;  /* 0x0000001600167305 */ /* 0x000e24000020f000 */
[----:B------:R-:W-:Y:S01]  /*7c00*/  IMAD.X R4, RZ, RZ, ~R4, P1 ;  /* 0x000000ffff047224 */ /* 0x000fe200008e0e04 */
[----:B------:R-:W-:-:S03]  /*7c10*/  ISETP.NE.U32.AND P1, PT, RZ, UR12, PT ;  /* 0x0000000cff007c0c */ /* 0x000fc6000bf25070 */
[----:B------:R-:W-:Y:S01]  /*7c20*/  IMAD R4, R4, UR8, RZ ;  /* 0x0000000804047c24 */ /* 0x000fe2000f8e02ff */
[----:B------:R-:W-:-:S03]  /*7c30*/  ISETP.NE.AND.EX P1, PT, RZ, UR13, PT, P1 ;  /* 0x0000000dff007c0c */ /* 0x000fc6000bf25310 */
[C---:B------:R-:W-:Y:S02]  /*7c40*/  IMAD R11, R5.reuse, UR9, R4 ;  /* 0x00000009050b7c24 */ /* 0x040fe4000f8e0204 */
[----:B------:R-:W-:Y:S01]  /*7c50*/  IMAD.WIDE.U32 R4, R5, UR8, R2 ;  /* 0x0000000805047c25 */ /* 0x000fe2000f8e0002 */
[----:B------:R-:W-:-:S03]  /*7c60*/  ULDC UR8, c[0x0][0x718] ;  /* 0x0001c60000087ab9 */ /* 0x000fc60000000800 */
[----:B0-----:R-:W-:Y:S02]  /*7c70*/  IMAD.MOV R10, RZ, RZ, -R22 ;  /* 0x000000ffff0a7224 */ /* 0x001fe400078e0a16 */
[----:B------:R-:W-:Y:S02]  /*7c80*/  IMAD.IADD R5, R5, 0x1, R11 ;  /* 0x0000000105057824 */ /* 0x000fe400078e020b */
[----:B------:R-:W-:-:S03]  /*7c90*/  @P4 IMAD R0, R20, R10, R21 ;  /* 0x0000000a14004224 */ /* 0x000fc600078e0215 */
[--C-:B------:R-:W-:Y:S02]  /*7ca0*/  SHF.R.U64 R20, R4, UR8, R5.reuse ;  /* 0x0000000804147c19 */ /* 0x100fe40008001205 */
[----:B------:R-:W-:Y:S01]  /*7cb0*/  SHF.R.U32.HI R5, RZ, UR8, R5 ;  /* 0x00000008ff057c19 */ /* 0x000fe20008011605 */
[----:B------:R-:W-:-:S03]  /*7cc0*/  ULDC UR8, c[0x0][0x708] ;  /* 0x0001c20000087ab9 */ /* 0x000fc60000000800 */
[--C-:B------:R-:W-:Y:S02]  /*7cd0*/  SHF.R.U64 R22, R20, UR8, R5.reuse ;  /* 0x0000000814167c19 */ /* 0x100fe40008001205 */
[----:B------:R-:W-:Y:S01]  /*7ce0*/  SHF.R.U32.HI R5, RZ, UR8, R5 ;  /* 0x00000008ff057c19 */ /* 0x000fe20008011605 */
[----:B------:R-:W-:-:S03]  /*7cf0*/  ULDC UR8, c[0x0][0x758] ;  /* 0x0001d60000087ab9 */ /* 0x000fc60000000800 */
[--C-:B------:R-:W-:Y:S02]  /*7d00*/  SHF.R.U64 R21, R22, UR8, R5.reuse ;  /* 0x0000000816157c19 */ /* 0x100fe40008001205 */
[----:B------:R-:W-:-:S03]  /*7d10*/  SHF.R.U32.HI R23, RZ, UR8, R5 ;  /* 0x00000008ff177c19 */ /* 0x000fc60008011605 */
[----:B------:R-:W-:Y:S02]  /*7d20*/  IMAD.MOV.U32 R4, RZ, RZ, R21 ;  /* 0x000000ffff047224 */ /* 0x000fe400078e0015 */
[----:B------:R-:W-:Y:S01]  /*7d30*/  IMAD.MOV.U32 R5, RZ, RZ, R23 ;  /* 0x000000ffff057224 */ /* 0x000fe200078e0017 */
[----:B------:R-:W-:Y:S06]  /*7d40*/  @!P1 BRA `(.L_x_173) ;  /* 0x0000000000289947 */ /* 0x000fec0003800000 */
        /* <DEDUP_REMOVED lines=10> */
.L_x_173:
[----:B------:R-:W-:Y:S01]  /*7df0*/  ULDC UR8, c[0x0][0x748] ;  /* 0x0001d20000087ab9 */ /* 0x000fe20000000800 */
[----:B------:R-:W-:Y:S01]  /*7e00*/  LOP3.LUT R20, R20, UR4, RZ, 0xc0, !PT ;  /* 0x0000000414147c12 */ /* 0x000fe2000f8ec0ff */
[----:B------:R-:W-:Y:S01]  /*7e10*/  ULDC UR9, c[0x0][0x710] ;  /* 0x0001c40000097ab9 */ /* 0x000fe20000000800 */
[----:B------:R-:W-:Y:S01]  /*7e20*/  SHF.R.U64 R5, R4, UR8, R5 ;  /* 0x0000000804057c19 */ /* 0x000fe20008001205 */
[----:B------:R-:W-:Y:S01]  /*7e30*/  ULDC UR8, c[0x0][0x738] ;  /* 0x0001ce0000087ab9 */ /* 0x000fe20000000800 */
[----:B------:R-:W-:Y:S01]  /*7e40*/  LOP3.LUT R4, R22, UR7, RZ, 0xc0, !PT ;  /* 0x0000000716047c12 */ /* 0x000fe2000f8ec0ff */
[----:B------:R-:W-:-:S04]  /*7e50*/  IMAD.MOV.U32 R10, RZ, RZ, 0x1 ;  /* 0x00000001ff0a7424 */ /* 0x000fc800078e00ff */
[----:B------:R-:W-:Y:S02]  /*7e60*/  IMAD R11, R5, UR5, R4 ;  /* 0x00000005050b7c24 */ /* 0x000fe4000f8e0204 */
[----:B------:R-:W-:Y:S02]  /*7e70*/  IMAD.MOV R4, RZ, RZ, -R5 ;  /* 0x000000ffff047224 */ /* 0x000fe400078e0a05 */
[----:B------:R-:W-:Y:S02]  /*7e80*/  IMAD R0, R11, UR9, R0 ;  /* 0x000000090b007c24 */ /* 0x000fe4000f8e0200 */
[----:B------:R-:W-:Y:S01]  /*7e90*/  IMAD R21, R4, UR8, R21 ;  /* 0x0000000804157c24 */ /* 0x000fe2000f8e0215 */
[----:B------:R-:W-:-:S03]  /*7ea0*/  ULDC UR8, c[0x0][0x700] ;  /* 0x0001c00000087ab9 */ /* 0x000fc60000000800 */
[----:B------:R-:W-:-:S05]  /*7eb0*/  IMAD R21, R21, UR8, R20 ;  /* 0x0000000815157c24 */ /* 0x000fca000f8e0214 */
[----:B------:R-:W-:Y:S02]  /*7ec0*/  SEL R4, R21, R0, !P4 ;  /* 0x0000000015047207 */ /* 0x000fe40006000000 */
[----:B------:R-:W-:Y:S01]  /*7ed0*/  SEL R5, R0, R21, !P4 ;  /* 0x0000001500057207 */ /* 0x000fe20006000000 */
[----:B------:R-:W-:-:S07]  /*7ee0*/  IMAD.MOV.U32 R0, RZ, RZ, R19 ;  /* 0x000000ffff007224 */ /* 0x000fce00078e0013 */
.L_x_171:
[----:B------:R-:W-:Y:S05]  /*7ef0*/  BSYNC B1 ;  /* 0x0000000000017941 */ /* 0x000fea0003800000 */
.L_x_170:
[----:B------:R-:W-:-:S13]  /*7f00*/  LOP3.LUT P1, RZ, R10, 0xff, RZ, 0xc0, !PT ;  /* 0x000000ff0aff7812 */ /* 0x000fda000782c0ff */
[----:B------:R-:W-:Y:S05]  /*7f10*/  @P1 BRA `(.L_x_174) ;  /* 0xfffffff000e81947 */ /* 0x000fea000383ffff */
[----:B------:R-:W-:Y:S05]  /*7f20*/  BSYNC B0 ;  /* 0x0000000000007941 */ /* 0x000fea0003800000 */
.L_x_162:
[----:B------:R-:W-:-:S03]  /*7f30*/  UMOV UR8, 0xffffffff ;  /* 0xffffffff00087882 */ /* 0x000fc60000000000 */
[----:B------:R-:W-:Y:S05]  /*7f40*/  BRA.DIV UR8, `(.L_x_175) ;  /* 0x0000000608587947 */ /* 0x000fea000b800000 */
[----:B------:R-:W-:-:S13]  /*7f50*/  ELECT P0, URZ, PT ;  /* 0x00000000003f782f */ /* 0x000fda0003800000 */
.L_x_192:
[----:B------:R-:W-:Y:S04]  /*7f60*/  BSSY B0, `(.L_x_176) ;  /* 0x0000034000007945 */ /* 0x000fe80003800000 */
[----:B------:R-:W-:Y:S05]  /*7f70*/  @!P0 BRA `(.L_x_177) ;  /* 0x0000000000c88947 */ /* 0x000fea0003800000 */
[----:B------:R-:W-:-:S04]  /*7f80*/  LOP3.LUT R6, R6, 0x2, RZ, 0xfc, !PT ;  /* 0x0000000206067812 */ /* 0x000fc800078efcff */
[----:B------:R-:W-:-:S13]  /*7f90*/  ISETP.NE.AND P0, PT, R6, 0x3, PT ;  /* 0x000000030600780c */ /* 0x000fda0003f05270 */
[----:B------:R-:W-:Y:S05]  /*7fa0*/  @!P0 BRA `(.L_x_178) ;  /* 0x0000000000048947 */ /* 0x000fea0003800000 */
[----:B------:R-:W-:Y:S01]  /*7fb0*/  BPT.TRAP 0x1 ;  /* 0x000000040000795c */ /* 0x000fe20000300000 */
.L_x_178:
[----:B------:R-:W0:Y:S01]  /*7fc0*/  S2R R3, SR_CgaCtaId ;  /* 0x0000000000037919 */ /* 0x000e220000008800 */
[----:B------:R-:W-:-:S04]  /*7fd0*/  MOV R0, 0x400 ;  /* 0x0000040000007802 */ /* 0x000fc80000000f00 */
[----:B0-----:R-:W-:Y:S02]  /*7fe0*/  LEA R0, R3, R0, 0x18 ;  /* 0x0000000003007211 */ /* 0x001fe400078ec0ff */
[----:B------:R-:W-:-:S03]  /*7ff0*/  SHF.L.U32 R3, R7, 0x1f, RZ ;  /* 0x0000001f07037819 */ /* 0x000fc600000006ff */
[----:B------:R-:W-:-:S04]  /*8000*/  VIADD R0, R0, 0x28 ;  /* 0x0000002800007836 */ /* 0x000fc80000000000 */
[C---:B------:R-:W-:Y:S02]  /*8010*/  IMAD R6, R13.reuse, 0x8, R0 ;  /* 0x000000080d067824 */ /* 0x040fe400078e0200 */
[----:B------:R-:W-:Y:S02]  /*8020*/  VIADD R13, R13, 0x1 ;  /* 0x000000010d0d7836 */ /* 0x000fe40000000000 */
[----:B------:R-:W0:Y:S03]  /*8030*/  SYNCS.PHASECHK.TRANS64.TRYWAIT P0, [R6+URZ], R3 ;  /* 0x00000003060075a7 */ /* 0x000e26000800017f */
[----:B------:R-:W-:-:S04]  /*8040*/  ISETP.NE.AND P1, PT, R13, 0x5, PT ;  /* 0x000000050d00780c */ /* 0x000fc80003f25270 */
[----:B------:R-:W-:Y:S02]  /*8050*/  SEL R2, RZ, 0x1, P1 ;  /* 0x00000001ff027807 */ /* 0x000fe40000800000 */
[----:B------:R-:W-:Y:S02]  /*8060*/  SEL R13, R13, RZ, P1 ;  /* 0x000000ff0d0d7207 */ /* 0x000fe40000800000 */
[----:B------:R-:W-:-:S03]  /*8070*/  LOP3.LUT R8, R7, R2, RZ, 0x3c, !PT ;  /* 0x0000000207087212 */ /* 0x000fc600078e3cff */
[----:B------:R-:W-:Y:S01]  /*8080*/  IMAD R7, R13, 0x8, R0 ;  /* 0x000000080d077824 */ /* 0x000fe200078e0200 */
[----:B------:R-:W-:Y:S01]  /*8090*/  SHF.L.U32 R4, R8, 0x1f, RZ ;  /* 0x0000001f08047819 */ /* 0x000fe200000006ff */
[----:B0-----:R-:W-:Y:S06]  /*80a0*/  @!P0 BRA `(.L_x_179) ;  /* 0x0000000400248947 */ /* 0x001fec0003800000 */
.L_x_193:
[----:B------:R-:W1:Y:S01]  /*80b0*/  SYNCS.PHASECHK.TRANS64.TRYWAIT P0, [R7+URZ], R4 ;  /* 0x00000004070075a7 */ /* 0x000e62000800017f */
[----:B------:R-:W-:-:S05]  /*80c0*/  VIADD R2, R13, 0x1 ;  /* 0x000000010d027836 */ /* 0x000fca0000000000 */
[----:B------:R-:W-:-:S04]  /*80d0*/  ISETP.NE.AND P1, PT, R2, 0x5, PT ;  /* 0x000000050200780c */ /* 0x000fc80003f25270 */
[----:B0-----:R-:W-:Y:S02]  /*80e0*/  SEL R3, RZ, 0x1, P1 ;  /* 0x00000001ff037807 */ /* 0x001fe40000800000 */
[----:B------:R-:W-:Y:S02]  /*80f0*/  SEL R9, R2, RZ, P1 ;  /* 0x000000ff02097207 */ /* 0x000fe40000800000 */
[----:B------:R-:W-:-:S03]  /*8100*/  LOP3.LUT R8, R8, R3, RZ, 0x3c, !PT ;  /* 0x0000000308087212 */ /* 0x000fc600078e3cff */
[----:B------:R-:W-:Y:S01]  /*8110*/  IMAD R10, R9, 0x8, R0 ;  /* 0x00000008090a7824 */ /* 0x000fe200078e0200 */
[----:B------:R-:W-:Y:S01]  /*8120*/  SHF.L.U32 R5, R8, 0x1f, RZ ;  /* 0x0000001f08057819 */ /* 0x000fe200000006ff */
[----:B-1----:R-:W-:Y:S06]  /*8130*/  @!P0 BRA `(.L_x_180) ;  /* 0x0000000400148947 */ /* 0x002fec0003800000 */
.L_x_194:
[----:B------:R-:W1:Y:S01]  /*8140*/  SYNCS.PHASECHK.TRANS64.TRYWAIT P0, [R10+URZ], R5 ;  /* 0x000000050a0075a7 */ /* 0x000e62000800017f */
[----:B------:R-:W-:-:S05]  /*8150*/  VIADD R2, R9, 0x1 ;  /* 0x0000000109027836 */ /* 0x000fca0000000000 */
[----:B------:R-:W-:-:S04]  /*8160*/  ISETP.NE.AND P1, PT, R2, 0x5, PT ;  /* 0x000000050200780c */ /* 0x000fc80003f25270 */
[----:B------:R-:W-:Y:S02]  /*8170*/  SEL R3, RZ, 0x1, P1 ;  /* 0x00000001ff037807 */ /* 0x000fe40000800000 */
[----:B0-----:R-:W-:Y:S02]  /*8180*/  SEL R7, R2, RZ, P1 ;  /* 0x000000ff02077207 */ /* 0x001fe40000800000 */
[----:B------:R-:W-:-:S03]  /*8190*/  LOP3.LUT R9, R8, R3, RZ, 0x3c, !PT ;  /* 0x0000000308097212 */ /* 0x000fc600078e3cff */
[----:B------:R-:W-:Y:S01]  /*81a0*/  IMAD R11, R7, 0x8, R0 ;  /* 0x00000008070b7824 */ /* 0x000fe200078e0200 */
[----:B------:R-:W-:Y:S01]  /*81b0*/  SHF.L.U32 R6, R9, 0x1f, RZ ;  /* 0x0000001f09067819 */ /* 0x000fe200000006ff */
[----:B-1----:R-:W-:Y:S06]  /*81c0*/  @!P0 BRA `(.L_x_181) ;  /* 0x0000000400048947 */ /* 0x002fec0003800000 */
.L_x_195:
[----:B------:R-:W1:Y:S01]  /*81d0*/  SYNCS.PHASECHK.TRANS64.TRYWAIT P0, [R11+URZ], R6 ;  /* 0x000000060b0075a7 */ /* 0x000e62000800017f */
[----:B------:R-:W-:-:S05]  /*81e0*/  VIADD R2, R7, 0x1 ;  /* 0x0000000107027836 */ /* 0x000fca0000000000 */
[----:B------:R-:W-:-:S04]  /*81f0*/  ISETP.NE.AND P1, PT, R2, 0x5, PT ;  /* 0x000000050200780c */ /* 0x000fc80003f25270 */
[----:B------:R-:W-:Y:S02]  /*8200*/  SEL R4, RZ, 0x1, P1 ;  /* 0x00000001ff047807 */ /* 0x000fe40000800000 */
[----:B------:R-:W-:Y:S02]  /*8210*/  SEL R3, R2, RZ, P1 ;  /* 0x000000ff02037207 */ /* 0x000fe40000800000 */
[----:B------:R-:W-:Y:S01]  /*8220*/  LOP3.LUT R4, R9, R4, RZ, 0x3c, !PT ;  /* 0x0000000409047212 */ /* 0x000fe200078e3cff */
[----:B-1----:R-:W-:Y:S06]  /*8230*/  @!P0 BRA `(.L_x_182) ;  /* 0x0000000000fc8947 */ /* 0x002fec0003800000 */
.L_x_196:
[----:B------:R-:W-:Y:S01]  /*8240*/  IMAD R3, R3, 0x8, R0 ;  /* 0x0000000803037824 */ /* 0x000fe200078e0200 */
[----:B------:R-:W-:-:S07]  /*8250*/  SHF.L.U32 R0, R4, 0x1f, RZ ;  /* 0x0000001f04007819 */ /* 0x000fce00000006ff */
.L_x_183:
[----:B--2---:R2:W3:Y:S02]  /*8260*/  SYNCS.PHASECHK.TRANS64.TRYWAIT P0, [R3+URZ], R0 ;  /* 0x00000000030075a7 */ /* 0x0044e4000800017f */
[----:B---3--:R-:W-:Y:S05]  /*8270*/  @!P0 NANOSLEEP.SYNCS 0x989680 ;  /* 0x009896800000895d */ /* 0x008fea0003900000 */
[----:B------:R-:W3:Y:S02]  /*8280*/  @!P0 SYNCS.PHASECHK.TRANS64 P0, [R3+URZ], R0 ;  /* 0x00000000030085a7 */ /* 0x000ee4000800007f */
[----:B---3--:R-:W-:Y:S05]  /*8290*/  @!P0 BRA `(.L_x_183) ;  /* 0xfffffffc00f08947 */ /* 0x008fea000383ffff */
.L_x_177:
[----:B------:R-:W-:Y:S05]  /*82a0*/  BSYNC B0 ;  /* 0x0000000000007941 */ /* 0x000fea0003800000 */
.L_x_176:
[----:B------:R-:W-:Y:S05]  /*82b0*/  EXIT ;  /* 0x000000000000794d */ /* 0x000fea0003800000 */
.L_x_19:
[----:B0-----:R-:W-:-:S04]  /*82c0*/  IMAD.U32 R25, RZ, RZ, UR16 ;  /* 0x00000010ff197e24 */ /* 0x001fc8000f8e00ff */
[----:B------:R0:W1:Y:S03]  /*82d0*/  SYNCS.PHASECHK.TRANS64.TRYWAIT P1, [R25+URZ+-0x8], R24 ;  /* 0xfffff818190075a7 */ /* 0x000066000802017f */
[----:B-1----:R-:W-:Y:S05]  /*82e0*/  @!P1 NANOSLEEP.SYNCS 0x989680 ;  /* 0x009896800000995d */ /* 0x002fea0003900000 */
[----:B------:R-:W1:Y:S02]  /*82f0*/  @!P1 SYNCS.PHASECHK.TRANS64 P1, [R25+URZ+-0x8], R24 ;  /* 0xfffff818190095a7 */ /* 0x000e64000802007f */
[----:B-1----:R-:W-:Y:S05]  /*8300*/  @!P1 BRA `(.L_x_19) ;  /* 0xfffffffc00ec9947 */ /* 0x002fea000383ffff */
[----:B------:R-:W-:Y:S05]  /*8310*/  BRA `(.L_x_184) ;  /* 0xffffff9400387947 */ /* 0x000fea000383ffff */
.L_x_24:
[----:B-1----:R-:W-:-:S04]  /*8320*/  IMAD.U32 R90, RZ, RZ, UR8 ;  /* 0x00000008ff5a7e24 */ /* 0x002fc8000f8e00ff */
[----:B------:R1:W2:Y:S03]  /*8330*/  SYNCS.PHASECHK.TRANS64.TRYWAIT P1, [R90+URZ], R89 ;  /* 0x000000595a0075a7 */ /* 0x0002a6000802017f */
[----:B--2---:R-:W-:Y:S05]  /*8340*/  @!P1 NANOSLEEP.SYNCS 0x989680 ;  /* 0x009896800000995d */ /* 0x004fea0003900000 */
[----:B------:R-:W2:Y:S02]  /*8350*/  @!P1 SYNCS.PHASECHK.TRANS64 P1, [R90+URZ], R89 ;  /* 0x000000595a0095a7 */ /* 0x000ea4000802007f */
[----:B--2---:R-:W-:Y:S05]  /*8360*/  @!P1 BRA `(.L_x_24) ;  /* 0xfffffffc00ec9947 */ /* 0x004fea000383ffff */
[----:B------:R-:W-:Y:S05]  /*8370*/  BRA `(.L_x_23) ;  /* 0xffffff9400ec7947 */ /* 0x000fea000383ffff */
.L_x_28:
[----:B0-----:R-:W-:-:S04]  /*8380*/  IMAD.U32 R89, RZ, RZ, UR16 ;  /* 0x00000010ff597e24 */ /* 0x001fc8000f8e00ff */
[----:B------:R0:W1:Y:S03]  /*8390*/  SYNCS.PHASECHK.TRANS64.TRYWAIT P1, [R89+URZ+0x8], R88 ;  /* 0x00000858590075a7 */ /* 0x000066000802017f */
[----:B-1----:R-:W-:Y:S05]  /*83a0*/  @!P1 NANOSLEEP.SYNCS 0x989680 ;  /* 0x009896800000995d */ /* 0x002fea0003900000 */
[----:B------:R-:W1:Y:S02]  /*83b0*/  @!P1 SYNCS.PHASECHK.TRANS64 P1, [R89+URZ+0x8], R88 ;  /* 0x00000858590095a7 */ /* 0x000e64000802007f */
[----:B-1----:R-:W-:Y:S05]  /*83c0*/  @!P1 BRA `(.L_x_28) ;  /* 0xfffffffc00ec9947 */ /* 0x002fea000383ffff */
[----:B------:R-:W-:Y:S05]  /*83d0*/  BRA `(.L_x_185) ;  /* 0xffffff9800ec7947 */ /* 0x000fea000383ffff */
.L_x_163:
[----:B------:R-:W-:Y:S01]  /*83e0*/  BSSY B1, `(.L_x_186) ;  /* 0x0000006000017945 */ /* 0x000fe20003800000 */
[----:B------:R-:W-:-:S07]  /*83f0*/  IMAD.MOV.U32 R10, RZ, RZ, -0x1 ;  /* 0xffffffffff0a7424 */ /* 0x000fce00078e00ff */
[----:B------:R-:W-:Y:S05]  /*8400*/  WARPSYNC.COLLECTIVE R10, `(.L_x_187) ;  /* 0x000000000a0c7348 */ /* 0x000fea0003c00000 */
[----:B------:R-:W-:Y:S02]  /*8410*/  ELECT P1, UR62, PT ;  /* 0x00000000003e782f */ /* 0x000fe40003820000 */
[----:B------:R-:W-:Y:S01]  /*8420*/  MOV R10, UR62 ;  /* 0x0000003e000a7c02 */ /* 0x000fe20008000f00 */
[----:B------:R-:W-:Y:S10]  /*8430*/  ENDCOLLECTIVE ;  /* 0x000000000000791b */ /* 0x000ff40003800000 */
.L_x_187:
[----:B------:R-:W-:Y:S05]  /*8440*/  BSYNC B1 ;  /* 0x0000000000017941 */ /* 0x000fea0003800000 */
.L_x_186:
[----:B------:R-:W-:Y:S05]  /*8450*/  BRA `(.L_x_188) ;  /* 0xffffffec00a47947 */ /* 0x000fea000383ffff */
.L_x_166:
[----:B0-----:R0:W1:Y:S02]  /*8460*/  SYNCS.PHASECHK.TRANS64.TRYWAIT P1, [R22+URZ+0x28], R11 ;  /* 0x0000280b160075a7 */ /* 0x001064000802017f */
[----:B-1----:R-:W-:Y:S05]  /*8470*/  @!P1 NANOSLEEP.SYNCS 0x989680 ;  /* 0x009896800000995d */ /* 0x002fea0003900000 */
[----:B------:R-:W1:Y:S02]  /*8480*/  @!P1 SYNCS.PHASECHK.TRANS64 P1, [R22+URZ+0x28], R11 ;  /* 0x0000280b160095a7 */ /* 0x000e64000802007f */
[----:B-1----:R-:W-:Y:S05]  /*8490*/  @!P1 BRA `(.L_x_166) ;  /* 0xfffffffc00f09947 */ /* 0x002fea000383ffff */
[----:B------:R-:W-:Y:S05]  /*84a0*/  BRA `(.L_x_189) ;  /* 0xffffffec00e07947 */ /* 0x000fea000383ffff */
.L_x_175:
[----:B------:R-:W-:Y:S01]  /*84b0*/  BSSY B0, `(.L_x_190) ;  /* 0x0000006000007945 */ /* 0x000fe20003800000 */
[----:B------:R-:W-:-:S07]  /*84c0*/  IMAD.MOV.U32 R10, RZ, RZ, -0x1 ;  /* 0xffffffffff0a7424 */ /* 0x000fce00078e00ff */
[----:B------:R-:W-:Y:S05]  /*84d0*/  WARPSYNC.COLLECTIVE R10, `(.L_x_191) ;  /* 0x000000000a0c7348 */ /* 0x000fea0003c00000 */
[----:B------:R-:W-:Y:S02]  /*84e0*/  ELECT P1, UR62, PT ;  /* 0x00000000003e782f */ /* 0x000fe40003820000 */
[----:B------:R-:W-:Y:S01]  /*84f0*/  MOV R10, UR62 ;  /* 0x0000003e000a7c02 */ /* 0x000fe20008000f00 */
[----:B------:R-:W-:Y:S10]  /*8500*/  ENDCOLLECTIVE ;  /* 0x000000000000791b */ /* 0x000ff40003800000 */
.L_x_191:
[----:B------:R-:W-:Y:S05]  /*8510*/  BSYNC B0 ;  /* 0x0000000000007941 */ /* 0x000fea0003800000 */
.L_x_190:
[----:B------:R-:W-:Y:S01]  /*8520*/  PLOP3.LUT P0, PT, P1, PT, PT, 0x80, 0x0 ;  /* 0x000000000000781c */ /* 0x000fe20000f0f070 */
[----:B------:R-:W-:-:S12]  /*8530*/  BRA `(.L_x_192) ;  /* 0xfffffff800887947 */ /* 0x000fd8000383ffff */
.L_x_179:
[----:B0-----:R0:W1:Y:S02]  /*8540*/  SYNCS.PHASECHK.TRANS64.TRYWAIT P0, [R6+URZ], R3 ;  /* 0x00000003060075a7 */ /* 0x001064000800017f */
[----:B-1----:R-:W-:Y:S05]  /*8550*/  @!P0 NANOSLEEP.SYNCS 0x989680 ;  /* 0x009896800000895d */ /* 0x002fea0003900000 */
[----:B------:R-:W1:Y:S02]  /*8560*/  @!P0 SYNCS.PHASECHK.TRANS64 P0, [R6+URZ], R3 ;  /* 0x00000003060085a7 */ /* 0x000e64000800007f */
[----:B-1----:R-:W-:Y:S05]  /*8570*/  @!P0 BRA `(.L_x_179) ;  /* 0xfffffffc00f08947 */ /* 0x002fea000383ffff */
[----:B------:R-:W-:Y:S05]  /*8580*/  BRA `(.L_x_193) ;  /* 0xfffffff800c87947 */ /* 0x000fea000383ffff */
.L_x_180:
[----:B0-----:R0:W1:Y:S02]  /*8590*/  SYNCS.PHASECHK.TRANS64.TRYWAIT P0, [R7+URZ], R4 ;  /* 0x00000004070075a7 */ /* 0x001064000800017f */
[----:B-1----:R-:W-:Y:S05]  /*85a0*/  @!P0 NANOSLEEP.SYNCS 0x989680 ;  /* 0x009896800000895d */ /* 0x002fea0003900000 */
[----:B------:R-:W1:Y:S02]  /*85b0*/  @!P0 SYNCS.PHASECHK.TRANS64 P0, [R7+URZ], R4 ;  /* 0x00000004070085a7 */ /* 0x000e64000800007f */
[----:B-1----:R-:W-:Y:S05]  /*85c0*/  @!P0 BRA `(.L_x_180) ;  /* 0xfffffffc00f08947 */ /* 0x002fea000383ffff */
[----:B------:R-:W-:Y:S05]  /*85d0*/  BRA `(.L_x_194) ;  /* 0xfffffff800d87947 */ /* 0x000fea000383ffff */
.L_x_181:
[----:B0-----:R0:W1:Y:S02]  /*85e0*/  SYNCS.PHASECHK.TRANS64.TRYWAIT P0, [R10+URZ], R5 ;  /* 0x000000050a0075a7 */ /* 0x001064000800017f */
[----:B-1----:R-:W-:Y:S05]  /*85f0*/  @!P0 NANOSLEEP.SYNCS 0x989680 ;  /* 0x009896800000895d */ /* 0x002fea0003900000 */
[----:B------:R-:W1:Y:S02]  /*8600*/  @!P0 SYNCS.PHASECHK.TRANS64 P0, [R10+URZ], R5 ;  /* 0x000000050a0085a7 */ /* 0x000e64000800007f */
[----:B-1----:R-:W-:Y:S05]  /*8610*/  @!P0 BRA `(.L_x_181) ;  /* 0xfffffffc00f08947 */ /* 0x002fea000383ffff */
[----:B------:R-:W-:Y:S05]  /*8620*/  BRA `(.L_x_195) ;  /* 0xfffffff800e87947 */ /* 0x000fea000383ffff */
.L_x_182:
[----:B-1----:R1:W2:Y:S02]  /*8630*/  SYNCS.PHASECHK.TRANS64.TRYWAIT P0, [R11+URZ], R6 ;  /* 0x000000060b0075a7 */ /* 0x0022a4000800017f */
[----:B--2---:R-:W-:Y:S05]  /*8640*/  @!P0 NANOSLEEP.SYNCS 0x989680 ;  /* 0x009896800000895d */ /* 0x004fea0003900000 */
[----:B------:R-:W2:Y:S02]  /*8650*/  @!P0 SYNCS.PHASECHK.TRANS64 P0, [R11+URZ], R6 ;  /* 0x000000060b0085a7 */ /* 0x000ea4000800007f */
[----:B--2---:R-:W-:Y:S05]  /*8660*/  @!P0 BRA `(.L_x_182) ;  /* 0xfffffffc00f08947 */ /* 0x004fea000383ffff */
[----:B------:R-:W-:Y:S05]  /*8670*/  BRA `(.L_x_196) ;  /* 0xfffffff800f07947 */ /* 0x000fea000383ffff */
.L_x_197:
[----:B------:R-:W-:-:S00]  /*8680*/  BRA `(.L_x_197) ;  /* 0xfffffffc00fc7947 */ /* 0x000fc0000383ffff */
[----:B------:R-:W-:-:S00]  /*8690*/  NOP ;  /* 0x0000000000007918 */ /* 0x000fc00000000000 */
        /* <DEDUP_REMOVED lines=14> */
.L_x_198:


//--------------------- .nv.shared._ZN7cutlass13device_kernelINS_4gemm6kernel13GemmUniversalIN4cute5tupleIJiiiiEEENS1_10collective13CollectiveMmaINS1_40MainloopSm90TmaGmmaWarpSpecializedSparseILi5ENS5_IJNS4_1CILi1EEENSA_ILi2EEESB_EEENS1_32KernelTmaWarpSpecializedPingpongEEENS5_IJNSA_ILi64EEENSA_ILi128EEESH_EEENS_10bfloat16_tENS5_IJNS4_6LayoutINS5_IJiNS5_IJSC_iEEEiEEENS5_IJlNS5_IJSB_SC_EEElEEEEENSK_INS5_IJNS5_IJNS5_IJNSA_ILi8EEESC_NSA_ILi4EEEEEEiEEENS5_IJNS5_IJNSA_ILi16EEESC_SR_EEEiEEEiEEENS5_IJNS5_IJNS5_IJSH_SU_NSA_ILi2048EEEEEENSA_ILi8192EEEEEENS5_IJNS5_IJSB_NSA_ILi1024EEENSA_ILi32EEEEEElEEElEEEEEEEESJ_NS5_IJlSB_lEEENS4_8TiledMMAINS4_8MMA_AtomIJNS4_4SM904GMMA6SPARSE29GMMA_64x128x32_F32BF16BF16_SSILNS1D_5MajorE0ELS1G_0ELNS1D_7ScaleInE1ELS1H_1ELNS1D_9SparseSelE0EEEEEENSK_INS5_IJSB_SB_SB_EEENS5_IJNSA_ILi0EEES1M_S1M_EEEEENS5_IJNS4_10UnderscoreES1P_S1P_EEEEENS4_23SM90_TMA_LOAD_MULTICASTENS4_14ComposedLayoutINS4_7SwizzleILi3ELi4ELi3EEENS4_25smem_sparse_ptr_flag_bitsILi2ELi16EEENSK_INS5_IJNS5_IJSB_SQ_EEENS5_IJSC_SG_EEEEEENS5_IJNS5_IJS1M_SH_EEESN_EEEEEEEvNS4_8identityENS4_13SM90_TMA_LOADENS1T_IS1V_NS4_18smem_ptr_flag_bitsILi16EEENSK_INS5_IJSQ_SG_EEENS5_IJSG_SB_EEEEEEEvS25_EENS_8epilogue10collective6detail29Sm90TmaWarpSpecializedAdapterINS2F_15DefaultEpilogueIfNS5_IJSB_llEEES2J_NS2E_6thread17LinearCombinationIfLi1EffLNS2K_9ScaleType4KindE0ELNS_15FloatRoundStyleE2EfEENS1_15EpilogueDefaultEEEEEvvEEEEvNT_6ParamsE --------------------------
	.section	.nv.shared._ZN7cutlass13device_kernelINS_4gemm6kernel13GemmUniversalIN4cute5tupleIJiiiiEEENS1_10collective13CollectiveMmaINS1_40MainloopSm90TmaGmmaWarpSpecializedSparseILi5ENS5_IJNS4_1CILi1EEENSA_ILi2EEESB_EEENS1_32KernelTmaWarpSpecializedPingpongEEENS5_IJNSA_ILi64EEENSA_ILi128EEESH_EEENS_10bfloat16_tENS5_IJNS4_6LayoutINS5_IJiNS5_IJSC_iEEEiEEENS5_IJlNS5_IJSB_SC_EEElEEEEENSK_INS5_IJNS5_IJNS5_IJNSA_ILi8EEESC_NSA_ILi4EEEEEEiEEENS5_IJNS5_IJNSA_ILi16EEESC_SR_EEEiEEEiEEENS5_IJNS5_IJNS5_IJSH_SU_NSA_ILi2048EEEEEENSA_ILi8192EEEEEENS5_IJNS5_IJSB_NSA_ILi1024EEENSA_ILi32EEEEEElEEElEEEEEEEESJ_NS5_IJlSB_lEEENS4_8TiledMMAINS4_8MMA_AtomIJNS4_4SM904GMMA6SPARSE29GMMA_64x128x32_F32BF16BF16_SSILNS1D_5MajorE0ELS1G_0ELNS1D_7ScaleInE1ELS1H_1ELNS1D_9SparseSelE0EEEEEENSK_INS5_IJSB_SB_SB_EEENS5_IJNSA_ILi0EEES1M_S1M_EEEEENS5_IJNS4_10UnderscoreES1P_S1P_EEEEENS4_23SM90_TMA_LOAD_MULTICASTENS4_14ComposedLayoutINS4_7SwizzleILi3ELi4ELi3EEENS4_25smem_sparse_ptr_flag_bitsILi2ELi16EEENSK_INS5_IJNS5_IJSB_SQ_EEENS5_IJSC_SG_EEEEEENS5_IJNS5_IJS1M_SH_EEESN_EEEEEEEvNS4_8identityENS4_13SM90_TMA_LOADENS1T_IS1V_NS4_18smem_ptr_flag_bitsILi16EEENSK_INS5_IJSQ_SG_EEENS5_IJSG_SB_EEEEEEEvS25_EENS_8epilogue10collective6detail29Sm90TmaWarpSpecializedAdapterINS2F_15DefaultEpilogueIfNS5_IJSB_llEEES2J_NS2E_6thread17LinearCombinationIfLi1EffLNS2K_9ScaleType4KindE0ELNS_15FloatRoundStyleE2EfEENS1_15EpilogueDefaultEEEEEvvEEEEvNT_6ParamsE,"aw",@nobits
	.sectionflags	@""
	.align	16
	.zero		1024


//--------------------- .nv.shared.reserved.0     --------------------------
	.section	.nv.shared.reserved.0,"aw",@nobits
	.weak		__nv_reservedSMEM_offset_0_alias
	.size		__nv_reservedSMEM_offset_0_alias, 0, 0
	.other		__nv_reservedSMEM_offset_0_alias,@"STO_CUDA_RESERVED_SHARED STV_DEFAULT"
__nv_reservedSMEM_offset_0_alias:
	.zero		0


//--------------------- .nv.global                --------------------------
	.section	.nv.global,"aw",@nobits
.nv.global:
	.type		_ZN39_INTERNAL_79b83a8d_4_k_cu_fae2be4e_26114cute1_E,@object
	.size		_ZN39_INTERNAL_79b83a8d_4_k_cu_fae2be4e_26114cute1_E,(_ZN39_INTERNAL_79b83a8d_4_k_cu_fae2be4e_26114cuda3std3__45__cpo6cbeginE - _ZN39_INTERNAL_79b83a8d_4_k_cu_fae2be4e_26114cute1_E)
_ZN39_INTERNAL_79b83a8d_4_k_cu_fae2be4e_26114cute1_E:
	.zero		1
	.type		_ZN39_INTERNAL_79b83a8d_4_k_cu_fae2be4e_26114cuda3std3__45__cpo6cbeginE,@object
	.size		_ZN39_INTERNAL_79b83a8d_4_k_cu_fae2be4e_26114cuda3std3__45__cpo6cbeginE,(_ZN39_INTERNAL_79b83a8d_4_k_cu_fae2be4e_26114cuda3std3__48in_placeE - _ZN39_INTERNAL_79b83a8d_4_k_cu_fae2be4e_26114cuda3std3__45__cpo6cbeginE)
_ZN39_INTERNAL_79b83a8d_4_k_cu_fae2be4e_26114cuda3std3__45__cpo6cbeginE:
	.zero		1
	.type		_ZN39_INTERNAL_79b83a8d_4_k_cu_fae2be4e_26114cuda3std3__48in_placeE,@object
	.size		_ZN39_INTERNAL_79b83a8d_4_k_cu_fae2be4e_26114cuda3std3__48in_placeE,(_ZN39_INTERNAL_79b83a8d_4_k_cu_fae2be4e_26114cuda3std6ranges3__45__cpo9iter_moveE - _ZN39_INTERNAL_79b83a8d_4_k_cu_fae2be4e_26114cuda3std3__48in_placeE)
_ZN39_INTERNAL_79b83a8d_4_k_cu_fae2be4e_26114cuda3std3__48in_placeE:
	.zero		1
	.type		_ZN39_INTERNAL_79b83a8d_4_k_cu_fae2be4e_26114cuda3std6ranges3__45__cpo9iter_moveE,@object
	.size		_ZN39_INTERNAL_79b83a8d_4_k_cu_fae2be4e_26114cuda3std6ranges3__45__cpo9iter_moveE,(_ZN39_INTERNAL_79b83a8d_4_k_cu_fae2be4e_26114cuda3std3__45__cpo5beginE - _ZN39_INTERNAL_79b83a8d_4_k_cu_fae2be4e_26114cuda3std6ranges3__45__cpo9iter_moveE)
_ZN39_INTERNAL_79b83a8d_4_k_cu_fae2be4e_26114cuda3std6ranges3__45__cpo9iter_moveE:
	.zero		1
	.type		_ZN39_INTERNAL_79b83a8d_4_k_cu_fae2be4e_26114cuda3std3__45__cpo5beginE,@object
	.size		_ZN39_INTERNAL_79b83a8d_4_k_cu_fae2be4e_26114cuda3std3__45__cpo5beginE,(_ZN39_INTERNAL_79b83a8d_4_k_cu_fae2be4e_26114cuda3std3__441_GLOBAL__N__79b83a8d_4_k_cu_fae2be4e_26116ignoreE - _ZN39_INTERNAL_79b83a8d_4_k_cu_fae2be4e_26114cuda3std3__45__cpo5beginE)
_ZN39_INTERNAL_79b83a8d_4_k_cu_fae2be4e_26114cuda3std3__45__cpo5beginE:
	.zero		1
	.type		_ZN39_INTERNAL_79b83a8d_4_k_cu_fae2be4e_26114cuda3std3__441_GLOBAL__N__79b83a8d_4_k_cu_fae2be4e_26116ignoreE,@object
	.size		_ZN39_INTERNAL_79b83a8d_4_k_cu_fae2be4e_26114cuda3std3__441_GLOBAL__N__79b83a8d_4_k_cu_fae2be4e_26116ignoreE,(_ZN39_INTERNAL_79b83a8d_4_k_cu_fae2be4e_26114cute7productE - _ZN39_INTERNAL_79b83a8d_4_k_cu_fae2be4e_26114cuda3std3__441_GLOBAL__N__79b83a8d_4_k_cu_fae2be4e_26116ignoreE)
_ZN39_INTERNAL_79b83a8d_4_k_cu_fae2be4e_26114cuda3std3__441_GLOBAL__N__79b83a8d_4_k_cu_fae2be4e_26116ignoreE:
	.zero		1
	.type		_ZN39_INTERNAL_79b83a8d_4_k_cu_fae2be4e_26114cute7productE,@object
	.size		_ZN39_INTERNAL_79b83a8d_4_k_cu_fae2be4e_26114cute7productE,(_ZN39_INTERNAL_79b83a8d_4_k_cu_fae2be4e_26114cuda3std3__45__cpo3endE - _ZN39_INTERNAL_79b83a8d_4_k_cu_fae2be4e_26114cute7productE)
_ZN39_INTERNAL_79b83a8d_4_k_cu_fae2be4e_26114cute7productE:
	.zero		1
	.type		_ZN39_INTERNAL_79b83a8d_4_k_cu_fae2be4e_26114cuda3std3__45__cpo3endE,@object
	.size		_ZN39_INTERNAL_79b83a8d_4_k_cu_fae2be4e_26114cuda3std3__45__cpo3endE,(_ZN39_INTERNAL_79b83a8d_4_k_cu_fae2be4e_26114cuda3std3__419piecewise_constructE - _ZN39_INTERNAL_79b83a8d_4_k_cu_fae2be4e_26114cuda3std3__45__cpo3endE)
_ZN39_INTERNAL_79b83a8d_4_k_cu_fae2be4e_26114cuda3std3__45__cpo3endE:
	.zero		1
	.type		_ZN39_INTERNAL_79b83a8d_4_k_cu_fae2be4e_26114cuda3std3__419piecewise_constructE,@object
	.size		_ZN39_INTERNAL_79b83a8d_4_k_cu_fae2be4e_26114cuda3std3__419piecewise_constructE,(_ZN39_INTERNAL_79b83a8d_4_k_cu_fae2be4e_26114cuda3std3__45__cpo4cendE - _ZN39_INTERNAL_79b83a8d_4_k_cu_fae2be4e_26114cuda3std3__419piecewise_constructE)
_ZN39_INTERNAL_79b83a8d_4_k_cu_fae2be4e_26114cuda3std3__419piecewise_constructE:
	.zero		1
	.type		_ZN39_INTERNAL_79b83a8d_4_k_cu_fae2be4e_26114cuda3std3__45__cpo4cendE,@object
	.size		_ZN39_INTERNAL_79b83a8d_4_k_cu_fae2be4e_26114cuda3std3__45__cpo4cendE,(_ZN39_INTERNAL_79b83a8d_4_k_cu_fae2be4e_26114cuda3std6ranges3__45__cpo4swapE - _ZN39_INTERNAL_79b83a8d_4_k_cu_fae2be4e_26114cuda3std3__45__cpo4cendE)
_ZN39_INTERNAL_79b83a8d_4_k_cu_fae2be4e_26114cuda3std3__45__cpo4cendE:
	.zero		1
	.type		_ZN39_INTERNAL_79b83a8d_4_k_cu_fae2be4e_26114cuda3std6ranges3__45__cpo4swapE,@object
	.size		_ZN39_INTERNAL_79b83a8d_4_k_cu_fae2be4e_26114cuda3std6ranges3__45__cpo4swapE,(.L_7 - _ZN39_INTERNAL_79b83a8d_4_k_cu_fae2be4e_26114cuda3std6ranges3__45__cpo4swapE)
_ZN39_INTERNAL_79b83a8d_4_k_cu_fae2be4e_26114cuda3std6ranges3__45__cpo4swapE:
	.zero		1
.L_7:


//--------------------- .nv.constant0._ZN7cutlass13device_kernelINS_4gemm6kernel13GemmUniversalIN4cute5tupleIJiiiiEEENS1_10collective13CollectiveMmaINS1_40MainloopSm90TmaGmmaWarpSpecializedSparseILi5ENS5_IJNS4_1CILi1EEENSA_ILi2EEESB_EEENS1_32KernelTmaWarpSpecializedPingpongEEENS5_IJNSA_ILi64EEENSA_ILi128EEESH_EEENS_10bfloat16_tENS5_IJNS4_6LayoutINS5_IJiNS5_IJSC_iEEEiEEENS5_IJlNS5_IJSB_SC_EEElEEEEENSK_INS5_IJNS5_IJNS5_IJNSA_ILi8EEESC_NSA_ILi4EEEEEEiEEENS5_IJNS5_IJNSA_ILi16EEESC_SR_EEEiEEEiEEENS5_IJNS5_IJNS5_IJSH_SU_NSA_ILi2048EEEEEENSA_ILi8192EEEEEENS5_IJNS5_IJSB_NSA_ILi1024EEENSA_ILi32EEEEEElEEElEEEEEEEESJ_NS5_IJlSB_lEEENS4_8TiledMMAINS4_8MMA_AtomIJNS4_4SM904GMMA6SPARSE29GMMA_64x128x32_F32BF16BF16_SSILNS1D_5MajorE0ELS1G_0ELNS1D_7ScaleInE1ELS1H_1ELNS1D_9SparseSelE0EEEEEENSK_INS5_IJSB_SB_SB_EEENS5_IJNSA_ILi0EEES1M_S1M_EEEEENS5_IJNS4_10UnderscoreES1P_S1P_EEEEENS4_23SM90_TMA_LOAD_MULTICASTENS4_14ComposedLayoutINS4_7SwizzleILi3ELi4ELi3EEENS4_25smem_sparse_ptr_flag_bitsILi2ELi16EEENSK_INS5_IJNS5_IJSB_SQ_EEENS5_IJSC_SG_EEEEEENS5_IJNS5_IJS1M_SH_EEESN_EEEEEEEvNS4_8identityENS4_13SM90_TMA_LOADENS1T_IS1V_NS4_18smem_ptr_flag_bitsILi16EEENSK_INS5_IJSQ_SG_EEENS5_IJSG_SB_EEEEEEEvS25_EENS_8epilogue10collective6detail29Sm90TmaWarpSpecializedAdapterINS2F_15DefaultEpilogueIfNS5_IJSB_llEEES2J_NS2E_6thread17LinearCombinationIfLi1EffLNS2K_9ScaleType4KindE0ELNS_15FloatRoundStyleE2EfEENS1_15EpilogueDefaultEEEEEvvEEEEvNT_6ParamsE --------------------------
	.section	.nv.constant0._ZN7cutlass13device_kernelINS_4gemm6kernel13GemmUniversalIN4cute5tupleIJiiiiEEENS1_10collective13CollectiveMmaINS1_40MainloopSm90TmaGmmaWarpSpecializedSparseILi5ENS5_IJNS4_1CILi1EEENSA_ILi2EEESB_EEENS1_32KernelTmaWarpSpecializedPingpongEEENS5_IJNSA_ILi64EEENSA_ILi128EEESH_EEENS_10bfloat16_tENS5_IJNS4_6LayoutINS5_IJiNS5_IJSC_iEEEiEEENS5_IJlNS5_IJSB_SC_EEElEEEEENSK_INS5_IJNS5_IJNS5_IJNSA_ILi8EEESC_NSA_ILi4EEEEEEiEEENS5_IJNS5_IJNSA_ILi16EEESC_SR_EEEiEEEiEEENS5_IJNS5_IJNS5_IJSH_SU_NSA_ILi2048EEEEEENSA_ILi8192EEEEEENS5_IJNS5_IJSB_NSA_ILi1024EEENSA_ILi32EEEEEElEEElEEEEEEEESJ_NS5_IJlSB_lEEENS4_8TiledMMAINS4_8MMA_AtomIJNS4_4SM904GMMA6SPARSE29GMMA_64x128x32_F32BF16BF16_SSILNS1D_5MajorE0ELS1G_0ELNS1D_7ScaleInE1ELS1H_1ELNS1D_9SparseSelE0EEEEEENSK_INS5_IJSB_SB_SB_EEENS5_IJNSA_ILi0EEES1M_S1M_EEEEENS5_IJNS4_10UnderscoreES1P_S1P_EEEEENS4_23SM90_TMA_LOAD_MULTICASTENS4_14ComposedLayoutINS4_7SwizzleILi3ELi4ELi3EEENS4_25smem_sparse_ptr_flag_bitsILi2ELi16EEENSK_INS5_IJNS5_IJSB_SQ_EEENS5_IJSC_SG_EEEEEENS5_IJNS5_IJS1M_SH_EEESN_EEEEEEEvNS4_8identityENS4_13SM90_TMA_LOADENS1T_IS1V_NS4_18smem_ptr_flag_bitsILi16EEENSK_INS5_IJSQ_SG_EEENS5_IJSG_SB_EEEEEEEvS25_EENS_8epilogue10collective6detail29Sm90TmaWarpSpecializedAdapterINS2F_15DefaultEpilogueIfNS5_IJSB_llEEES2J_NS2E_6thread17LinearCombinationIfLi1EffLNS2K_9ScaleType4KindE0ELNS_15FloatRoundStyleE2EfEENS1_15EpilogueDefaultEEEEEvvEEEEvNT_6ParamsE,"a",@progbits
	.sectionflags	@""
	.align	4
.nv.constant0._ZN7cutlass13device_kernelINS_4gemm6kernel13GemmUniversalIN4cute5tupleIJiiiiEEENS1_10collective13CollectiveMmaINS1_40MainloopSm90TmaGmmaWarpSpecializedSparseILi5ENS5_IJNS4_1CILi1EEENSA_ILi2EEESB_EEENS1_32KernelTmaWarpSpecializedPingpongEEENS5_IJNSA_ILi64EEENSA_ILi128EEESH_EEENS_10bfloat16_tENS5_IJNS4_6LayoutINS5_IJiNS5_IJSC_iEEEiEEENS5_IJlNS5_IJSB_SC_EEElEEEEENSK_INS5_IJNS5_IJNS5_IJNSA_ILi8EEESC_NSA_ILi4EEEEEEiEEENS5_IJNS5_IJNSA_ILi16EEESC_SR_EEEiEEEiEEENS5_IJNS5_IJNS5_IJSH_SU_NSA_ILi2048EEEEEENSA_ILi8192EEEEEENS5_IJNS5_IJSB_NSA_ILi1024EEENSA_ILi32EEEEEElEEElEEEEEEEESJ_NS5_IJlSB_lEEENS4_8TiledMMAINS4_8MMA_AtomIJNS4_4SM904GMMA6SPARSE29GMMA_64x128x32_F32BF16BF16_SSILNS1D_5MajorE0ELS1G_0ELNS1D_7ScaleInE1ELS1H_1ELNS1D_9SparseSelE0EEEEEENSK_INS5_IJSB_SB_SB_EEENS5_IJNSA_ILi0EEES1M_S1M_EEEEENS5_IJNS4_10UnderscoreES1P_S1P_EEEEENS4_23SM90_TMA_LOAD_MULTICASTENS4_14ComposedLayoutINS4_7SwizzleILi3ELi4ELi3EEENS4_25smem_sparse_ptr_flag_bitsILi2ELi16EEENSK_INS5_IJNS5_IJSB_SQ_EEENS5_IJSC_SG_EEEEEENS5_IJNS5_IJS1M_SH_EEESN_EEEEEEEvNS4_8identityENS4_13SM90_TMA_LOADENS1T_IS1V_NS4_18smem_ptr_flag_bitsILi16EEENSK_INS5_IJSQ_SG_EEENS5_IJSG_SB_EEEEEEEvS25_EENS_8epilogue10collective6detail29Sm90TmaWarpSpecializedAdapterINS2F_15DefaultEpilogueIfNS5_IJSB_llEEES2J_NS2E_6thread17LinearCombinationIfLi1EffLNS2K_9ScaleType4KindE0ELNS_15FloatRoundStyleE2EfEENS1_15EpilogueDefaultEEEEEvvEEEEvNT_6ParamsE:
	.zero		1920


//--------------------- SYMBOLS --------------------------

	.type		.nv.reservedSmem.offset0,@object
	.size		.nv.reservedSmem.offset0,0x4
